// auto-generated by cutlass_sweep.gemm — config: {"arch": "sm_100", "cluster_m": 1, "cluster_n": 1, "dtype": "bf16", "stages": 5, "tile_k": 64, "tile_m": 64, "tile_n": 128}
#include "cutlass/cutlass.h"
#include "cutlass/gemm/collective/collective_builder.hpp"
#include "cutlass/gemm/device/gemm_universal_adapter.h"
#include "cutlass/gemm/kernel/gemm_universal.hpp"
#include "cutlass/epilogue/collective/collective_builder.hpp"

using ElemA = cutlass::bfloat16_t;
using ElemB = cutlass::bfloat16_t;
using ElemCD = cutlass::bfloat16_t;
using Acc  = float;
using TileShape    = cute::Shape<cute::_64, cute::_128, cute::_64>;
using ClusterShape = cute::Shape<cute::_1, cute::_1, cute::_1>;

using CollectiveEpilogue = typename cutlass::epilogue::collective::CollectiveBuilder<
    cutlass::arch::Sm100, cutlass::arch::OpClassTensorOp,
    TileShape, ClusterShape,
    cutlass::epilogue::collective::EpilogueTileAuto,
    Acc, Acc,
    ElemCD, cutlass::layout::RowMajor, 128 / cutlass::sizeof_bits<ElemCD>::value,
    ElemCD, cutlass::layout::RowMajor, 128 / cutlass::sizeof_bits<ElemCD>::value,
    cutlass::epilogue::collective::EpilogueScheduleAuto
  >::CollectiveOp;

using CollectiveMainloop = typename cutlass::gemm::collective::CollectiveBuilder<
    cutlass::arch::Sm100, cutlass::arch::OpClassTensorOp,
    ElemA, cutlass::layout::RowMajor, 128 / cutlass::sizeof_bits<ElemA>::value,
    ElemB, cutlass::layout::ColumnMajor, 128 / cutlass::sizeof_bits<ElemB>::value,
    Acc,
    TileShape, ClusterShape,
    cutlass::gemm::collective::StageCount<5>,
    cutlass::gemm::collective::KernelScheduleAuto
  >::CollectiveOp;

using GemmKernel = cutlass::gemm::kernel::GemmUniversal<
    cute::Shape<int,int,int,int>,
    CollectiveMainloop,
    CollectiveEpilogue
>;
using Gemm = cutlass::gemm::device::GemmUniversalAdapter<GemmKernel>;

// Force the device kernel symbol into the cubin without needing a host main.
auto* _anchor = &cutlass::device_kernel<GemmKernel>;


// ===== COMPILED SASS (sm_100a) =====

	.target	sm_100a

	.elftype	@"ET_EXEC"


//--------------------- .note.nv.tkinfo           --------------------------
	.section	.note.nv.tkinfo,"",@"SHT_NOTE"
	.sectionflags	@"SHF_NOTE_NV_TKINFO"
	.tkinfo
        /*0018*/ 	.word	0x00000002
        /*0030*/ 	.string	""
        /*0030*/ 	.string	"ptxas"
        /*0030*/ 	.string	"Cuda compilation tools, release 13.0, V13.0.88"
        /*0030*/ 	.string	"Build cuda_13.0.r13.0/compiler.36424714_0"
        /*0030*/ 	.string	"-arch sm_100a -m 64 "



//--------------------- .note.nv.cuinfo           --------------------------
	.section	.note.nv.cuinfo,"",@"SHT_NOTE"
	.sectionflags	@"SHF_NOTE_NV_CUINFO"
        /*0018*/ 	.short	0x0002
        /*001a*/ 	.short	0x0064
        /*001c*/ 	.short	0x0082
	.zero		2


//--------------------- .nv.info                  --------------------------
	.section	.nv.info,"",@"SHT_CUDA_INFO"
	.align	4


	//----- nvinfo : EIATTR_REGCOUNT
	.align		4
        /*0000*/ 	.byte	0x04, 0x2f
        /*0002*/ 	.short	(.L_19 - .L_18)
	.align		4
.L_18:
        /*0004*/ 	.word	index@(_ZN7cutlass13device_kernelINS_4gemm6kernel13GemmUniversalIN4cute5tupleIJiiiiEEENS1_10collective13CollectiveMmaINS1_35MainloopSm100TmaUmmaWarpSpecializedILi5ELi2ELi4ENS5_IJNS4_1CILi1EEESB_SB_EEEEENS5_IJNSA_ILi64EEENSA_ILi128EEESE_EEENS_10bfloat16_tENS5_IJlSB_lEEESH_SI_NS4_8TiledMMAINS4_8MMA_AtomIJNS4_20SM100_MMA_F16BF16_SSISH_SH_fLi64ELi128ELNS4_4UMMA5MajorE0ELSN_0ELNSM_7ScaleInE0ELSO_0EEEEEENS4_6LayoutISC_NS5_IJNSA_ILi0EEESS_SS_EEEEENS5_IJNS4_10UnderscoreESV_SV_EEEEENS4_13SM90_TMA_LOADENS4_14ComposedLayoutINS4_7SwizzleILi3ELi4ELi3EEENS4_18smem_ptr_flag_bitsILi16EEENSR_INS5_IJNSA_ILi8EEESE_EEENS5_IJSE_SB_EEEEEEEvNS4_8identityESY_S18_vS19_EENS_8epilogue10collective18CollectiveEpilogueINS1B_23Sm100TmaWarpSpecializedILi4ELi2ELi16ELb1ELb0EEEJSG_NS5_IJNSR_ISE_SB_EENSR_INSA_ILi32EEESB_EEEEESH_SI_SH_SI_NS1B_6fusion15FusionCallbacksIS1F_NS1K_17LinearCombinationISH_fSH_fLNS_15FloatRoundStyleE2EEESG_S1J_JEEENS4_5SM1004TMEM4LOAD26SM100_TMEM_LOAD_16dp256b4xESY_NSZ_INS10_ILi2ELi4ELi3EEES13_NSR_INS5_IJS14_S1H_EEENS5_IJS1H_SB_EEEEEEENS4_17SM75_U32x4_LDSM_NENS4_14SM90_TMA_STOREES1Y_NS4_17SM90_U32x4_STSM_NENS4_39AutoVectorizingCopyWithAssumedAlignmentILi128EEEEEEvvEEEEvNT_6ParamsE)
        /*0008*/ 	.word	0x0000005b


	//----- nvinfo : EIATTR_FRAME_SIZE
	.align		4
.L_19:
        /*000c*/ 	.byte	0x04, 0x11
        /*000e*/ 	.short	(.L_21 - .L_20)
	.align		4
.L_20:
        /*0010*/ 	.word	index@($__internal_2_$__cuda_sm10x_tcgen05_guardrail_trap_unallocated_columns_being_dealloced)
        /*0014*/ 	.word	0x00000000


	//----- nvinfo : EIATTR_FRAME_SIZE
	.align		4
.L_21:
        /*0018*/ 	.byte	0x04, 0x11
        /*001a*/ 	.short	(.L_23 - .L_22)
	.align		4
.L_22:
        /*001c*/ 	.word	index@($__internal_1_$__cuda_sm10x_tcgen05_guardrail_trap_phase_invalid_during_alloc)
        /*0020*/ 	.word	0x00000000


	//----- nvinfo : EIATTR_FRAME_SIZE
	.align		4
.L_23:
        /*0024*/ 	.byte	0x04, 0x11
        /*0026*/ 	.short	(.L_25 - .L_24)
	.align		4
.L_24:
        /*0028*/ 	.word	index@($__internal_0_$__cuda_sm10x_tcgen05_guardrail_trap_col_being_dealloced_not_returned_by_alloc)
        /*002c*/ 	.word	0x00000000


	//----- nvinfo : EIATTR_FRAME_SIZE
	.align		4
.L_25:
        /*0030*/ 	.byte	0x04, 0x11
        /*0032*/ 	.short	(.L_27 - .L_26)
	.align		4
.L_26:
        /*0034*/ 	.word	index@(_ZN7cutlass13device_kernelINS_4gemm6kernel13GemmUniversalIN4cute5tupleIJiiiiEEENS1_10collective13CollectiveMmaINS1_35MainloopSm100TmaUmmaWarpSpecializedILi5ELi2ELi4ENS5_IJNS4_1CILi1EEESB_SB_EEEEENS5_IJNSA_ILi64EEENSA_ILi128EEESE_EEENS_10bfloat16_tENS5_IJlSB_lEEESH_SI_NS4_8TiledMMAINS4_8MMA_AtomIJNS4_20SM100_MMA_F16BF16_SSISH_SH_fLi64ELi128ELNS4_4UMMA5MajorE0ELSN_0ELNSM_7ScaleInE0ELSO_0EEEEEENS4_6LayoutISC_NS5_IJNSA_ILi0EEESS_SS_EEEEENS5_IJNS4_10UnderscoreESV_SV_EEEEENS4_13SM90_TMA_LOADENS4_14ComposedLayoutINS4_7SwizzleILi3ELi4ELi3EEENS4_18smem_ptr_flag_bitsILi16EEENSR_INS5_IJNSA_ILi8EEESE_EEENS5_IJSE_SB_EEEEEEEvNS4_8identityESY_S18_vS19_EENS_8epilogue10collective18CollectiveEpilogueINS1B_23Sm100TmaWarpSpecializedILi4ELi2ELi16ELb1ELb0EEEJSG_NS5_IJNSR_ISE_SB_EENSR_INSA_ILi32EEESB_EEEEESH_SI_SH_SI_NS1B_6fusion15FusionCallbacksIS1F_NS1K_17LinearCombinationISH_fSH_fLNS_15FloatRoundStyleE2EEESG_S1J_JEEENS4_5SM1004TMEM4LOAD26SM100_TMEM_LOAD_16dp256b4xESY_NSZ_INS10_ILi2ELi4ELi3EEES13_NSR_INS5_IJS14_S1H_EEENS5_IJS1H_SB_EEEEEEENS4_17SM75_U32x4_LDSM_NENS4_14SM90_TMA_STOREES1Y_NS4_17SM90_U32x4_STSM_NENS4_39AutoVectorizingCopyWithAssumedAlignmentILi128EEEEEEvvEEEEvNT_6ParamsE)
        /*0038*/ 	.word	0x00000000


	//----- nvinfo : EIATTR_MIN_STACK_SIZE
	.align		4
.L_27:
        /*003c*/ 	.byte	0x04, 0x12
        /*003e*/ 	.short	(.L_29 - .L_28)
	.align		4
.L_28:
        /*0040*/ 	.word	index@(_ZN7cutlass13device_kernelINS_4gemm6kernel13GemmUniversalIN4cute5tupleIJiiiiEEENS1_10collective13CollectiveMmaINS1_35MainloopSm100TmaUmmaWarpSpecializedILi5ELi2ELi4ENS5_IJNS4_1CILi1EEESB_SB_EEEEENS5_IJNSA_ILi64EEENSA_ILi128EEESE_EEENS_10bfloat16_tENS5_IJlSB_lEEESH_SI_NS4_8TiledMMAINS4_8MMA_AtomIJNS4_20SM100_MMA_F16BF16_SSISH_SH_fLi64ELi128ELNS4_4UMMA5MajorE0ELSN_0ELNSM_7ScaleInE0ELSO_0EEEEEENS4_6LayoutISC_NS5_IJNSA_ILi0EEESS_SS_EEEEENS5_IJNS4_10UnderscoreESV_SV_EEEEENS4_13SM90_TMA_LOADENS4_14ComposedLayoutINS4_7SwizzleILi3ELi4ELi3EEENS4_18smem_ptr_flag_bitsILi16EEENSR_INS5_IJNSA_ILi8EEESE_EEENS5_IJSE_SB_EEEEEEEvNS4_8identityESY_S18_vS19_EENS_8epilogue10collective18CollectiveEpilogueINS1B_23Sm100TmaWarpSpecializedILi4ELi2ELi16ELb1ELb0EEEJSG_NS5_IJNSR_ISE_SB_EENSR_INSA_ILi32EEESB_EEEEESH_SI_SH_SI_NS1B_6fusion15FusionCallbacksIS1F_NS1K_17LinearCombinationISH_fSH_fLNS_15FloatRoundStyleE2EEESG_S1J_JEEENS4_5SM1004TMEM4LOAD26SM100_TMEM_LOAD_16dp256b4xESY_NSZ_INS10_ILi2ELi4ELi3EEES13_NSR_INS5_IJS14_S1H_EEENS5_IJS1H_SB_EEEEEEENS4_17SM75_U32x4_LDSM_NENS4_14SM90_TMA_STOREES1Y_NS4_17SM90_U32x4_STSM_NENS4_39AutoVectorizingCopyWithAssumedAlignmentILi128EEEEEEvvEEEEvNT_6ParamsE)
        /*0044*/ 	.word	0x00000000
.L_29:


//--------------------- .nv.compat                --------------------------
	.section	.nv.compat,"",@"SHT_CUDA_COMPAT_INFO"
	.align	4
        /*0000*/ 	.byte	0x02, 0x09, 0x01, 0x00, 0x02, 0x02, 0x02, 0x00, 0x02, 0x05, 0x05, 0x00, 0x03, 0x07, 0x01, 0x01
        /*0010*/ 	.byte	0x02, 0x03, 0x01, 0x00, 0x02, 0x06, 0x01, 0x00, 0x04, 0x0b, 0x08, 0x00, 0x09, 0x00, 0x00, 0x00
        /*0020*/ 	.byte	0x00, 0x00, 0x00, 0x00


//--------------------- .nv.info._ZN7cutlass13device_kernelINS_4gemm6kernel13GemmUniversalIN4cute5tupleIJiiiiEEENS1_10collective13CollectiveMmaINS1_35MainloopSm100TmaUmmaWarpSpecializedILi5ELi2ELi4ENS5_IJNS4_1CILi1EEESB_SB_EEEEENS5_IJNSA_ILi64EEENSA_ILi128EEESE_EEENS_10bfloat16_tENS5_IJlSB_lEEESH_SI_NS4_8TiledMMAINS4_8MMA_AtomIJNS4_20SM100_MMA_F16BF16_SSISH_SH_fLi64ELi128ELNS4_4UMMA5MajorE0ELSN_0ELNSM_7ScaleInE0ELSO_0EEEEEENS4_6LayoutISC_NS5_IJNSA_ILi0EEESS_SS_EEEEENS5_IJNS4_10UnderscoreESV_SV_EEEEENS4_13SM90_TMA_LOADENS4_14ComposedLayoutINS4_7SwizzleILi3ELi4ELi3EEENS4_18smem_ptr_flag_bitsILi16EEENSR_INS5_IJNSA_ILi8EEESE_EEENS5_IJSE_SB_EEEEEEEvNS4_8identityESY_S18_vS19_EENS_8epilogue10collective18CollectiveEpilogueINS1B_23Sm100TmaWarpSpecializedILi4ELi2ELi16ELb1ELb0EEEJSG_NS5_IJNSR_ISE_SB_EENSR_INSA_ILi32EEESB_EEEEESH_SI_SH_SI_NS1B_6fusion15FusionCallbacksIS1F_NS1K_17LinearCombinationISH_fSH_fLNS_15FloatRoundStyleE2EEESG_S1J_JEEENS4_5SM1004TMEM4LOAD26SM100_TMEM_LOAD_16dp256b4xESY_NSZ_INS10_ILi2ELi4ELi3EEES13_NSR_INS5_IJS14_S1H_EEENS5_IJS1H_SB_EEEEEEENS4_17SM75_U32x4_LDSM_NENS4_14SM90_TMA_STOREES1Y_NS4_17SM90_U32x4_STSM_NENS4_39AutoVectorizingCopyWithAssumedAlignmentILi128EEEEEEvvEEEEvNT_6ParamsE --------------------------
	.section	.nv.info._ZN7cutlass13device_kernelINS_4gemm6kernel13GemmUniversalIN4cute5tupleIJiiiiEEENS1_10collective13CollectiveMmaINS1_35MainloopSm100TmaUmmaWarpSpecializedILi5ELi2ELi4ENS5_IJNS4_1CILi1EEESB_SB_EEEEENS5_IJNSA_ILi64EEENSA_ILi128EEESE_EEENS_10bfloat16_tENS5_IJlSB_lEEESH_SI_NS4_8TiledMMAINS4_8MMA_AtomIJNS4_20SM100_MMA_F16BF16_SSISH_SH_fLi64ELi128ELNS4_4UMMA5MajorE0ELSN_0ELNSM_7ScaleInE0ELSO_0EEEEEENS4_6LayoutISC_NS5_IJNSA_ILi0EEESS_SS_EEEEENS5_IJNS4_10UnderscoreESV_SV_EEEEENS4_13SM90_TMA_LOADENS4_14ComposedLayoutINS4_7SwizzleILi3ELi4ELi3EEENS4_18smem_ptr_flag_bitsILi16EEENSR_INS5_IJNSA_ILi8EEESE_EEENS5_IJSE_SB_EEEEEEEvNS4_8identityESY_S18_vS19_EENS_8epilogue10collective18CollectiveEpilogueINS1B_23Sm100TmaWarpSpecializedILi4ELi2ELi16ELb1ELb0EEEJSG_NS5_IJNSR_ISE_SB_EENSR_INSA_ILi32EEESB_EEEEESH_SI_SH_SI_NS1B_6fusion15FusionCallbacksIS1F_NS1K_17LinearCombinationISH_fSH_fLNS_15FloatRoundStyleE2EEESG_S1J_JEEENS4_5SM1004TMEM4LOAD26SM100_TMEM_LOAD_16dp256b4xESY_NSZ_INS10_ILi2ELi4ELi3EEES13_NSR_INS5_IJS14_S1H_EEENS5_IJS1H_SB_EEEEEEENS4_17SM75_U32x4_LDSM_NENS4_14SM90_TMA_STOREES1Y_NS4_17SM90_U32x4_STSM_NENS4_39AutoVectorizingCopyWithAssumedAlignmentILi128EEEEEEvvEEEEvNT_6ParamsE,"",@"SHT_CUDA_INFO"
	.sectionflags	@""
	.align	4


	//----- nvinfo : EIATTR_CUDA_API_VERSION
	.align		4
        /*0000*/ 	.byte	0x04, 0x37
        /*0002*/ 	.short	(.L_31 - .L_30)
.L_30:
        /*0004*/ 	.word	0x00000082


	//----- nvinfo : EIATTR_KPARAM_INFO
	.align		4
.L_31:
        /*0008*/ 	.byte	0x04, 0x17
        /*000a*/ 	.short	(.L_33 - .L_32)
.L_32:
        /*000c*/ 	.word	0x00000000
        /*0010*/ 	.short	0x0000
        /*0012*/ 	.short	0x0000
        /*0014*/ 	.byte	0x00, 0xf0, 0x01, 0x20


	//----- nvinfo : EIATTR_AT_ENTRY_FRAGMENTS
	.align		4
.L_33:
        /*0018*/ 	.byte	0x04, 0x4f
        /*001a*/ 	.short	(.L_35 - .L_34)


	//   ....[0]....
.L_34:
        /*001c*/ 	.word	0x00000006


	//----- nvinfo : EIATTR_RESERVED_SMEM_USED
	.align		4
.L_35:
        /*0020*/ 	.byte	0x01, 0x41
	.zero		2


	//----- nvinfo : EIATTR_SPARSE_MMA_MASK
	.align		4
        /*0024*/ 	.byte	0x03, 0x50
        /*0026*/ 	.short	0x0000


	//----- nvinfo : EIATTR_TCGEN05_1CTA_USED
	.align		4
        /*0028*/ 	.byte	0x01, 0x51
	.zero		2


	//----- nvinfo : EIATTR_MAXREG_COUNT
	.align		4
        /*002c*/ 	.byte	0x03, 0x1b
        /*002e*/ 	.short	0x00ff


	//----- nvinfo : EIATTR_NUM_BARRIERS
	.align		4
        /*0030*/ 	.byte	0x02, 0x4c
        /*0032*/ 	.byte	0x07
	.zero		1


	//----- nvinfo : EIATTR_EXTERNS
	.align		4
        /*0034*/ 	.byte	0x04, 0x0f
        /*0036*/ 	.short	(.L_37 - .L_36)


	//   ....[0]....
	.align		4
.L_36:
        /*0038*/ 	.word	index@(__assertfail)


	//----- nvinfo : EIATTR_MERCURY_ISA_VERSION
	.align		4
.L_37:
        /*003c*/ 	.byte	0x03, 0x5f
        /*003e*/ 	.short	0x0101


	//----- nvinfo : EIATTR_INT_WARP_WIDE_INSTR_OFFSETS
	.align		4
        /*0040*/ 	.byte	0x04, 0x31
        /*0042*/ 	.short	(.L_39 - .L_38)


	//   ....[0]....
.L_38:
        /*0044*/ 	.word	0x00001e10


	//   ....[1]....
        /*0048*/ 	.word	0x00003950


	//   ....[2]....
        /*004c*/ 	.word	0x00003970


	//   ....[3]....
        /*0050*/ 	.word	0x000039a0


	//   ....[4]....
        /*0054*/ 	.word	0x000042e0


	//   ....[5]....
        /*0058*/ 	.word	0x00004350


	//   ....[6]....
        /*005c*/ 	.word	0x00004430


	//   ....[7]....
        /*0060*/ 	.word	0x000044b0


	//   ....[8]....
        /*0064*/ 	.word	0x000045c0


	//   ....[9]....
        /*0068*/ 	.word	0x00004650


	//   ....[10]....
        /*006c*/ 	.word	0x00004830


	//   ....[11]....
        /*0070*/ 	.word	0x00004990


	//----- nvinfo : EIATTR_COOP_GROUP_MASK_REGIDS
	.align		4
.L_39:
        /*0074*/ 	.byte	0x04, 0x29
        /*0076*/ 	.short	(.L_41 - .L_40)


	//   ....[0]....
.L_40:
        /*0078*/ 	.word	0xffffffff


	//   ....[1]....
        /*007c*/ 	.word	0xffffffff


	//   ....[2]....
        /*0080*/ 	.word	0xffffffff


	//   ....[3]....
        /*0084*/ 	.word	0xffffffff


	//   ....[4]....
        /*0088*/ 	.word	0xffffffff


	//   ....[5]....
        /*008c*/ 	.word	0xffffffff


	//   ....[6]....
        /*0090*/ 	.word	0xffffffff


	//   ....[7]....
        /*0094*/ 	.word	0xffffffff


	//   ....[8]....
        /*0098*/ 	.word	0xffffffff


	//   ....[9]....
        /*009c*/ 	.word	0xffffffff


	//   ....[10]....
        /*00a0*/ 	.word	0xffffffff


	//   ....[11]....
        /*00a4*/ 	.word	0xffffffff


	//   ....[12]....
        /*00a8*/ 	.word	0xffffffff


	//----- nvinfo : EIATTR_COOP_GROUP_INSTR_OFFSETS
	.align		4
.L_41:
        /*00ac*/ 	.byte	0x04, 0x28
        /*00ae*/ 	.short	(.L_43 - .L_42)


	//   ....[0]....
.L_42:
        /*00b0*/ 	.word	0x00000090


	//   ....[1]....
        /*00b4*/ 	.word	0x000004d0


	//   ....[2]....
        /*00b8*/ 	.word	0x00000660


	//   ....[3]....
        /*00bc*/ 	.word	0x00000800


	//   ....[4]....
        /*00c0*/ 	.word	0x00000900


	//   ....[5]....
        /*00c4*/ 	.word	0x00000a70


	//   ....[6]....
        /*00c8*/ 	.word	0x00000c10


	//   ....[7]....
        /*00cc*/ 	.word	0x00001cf0


	//   ....[8]....
        /*00d0*/ 	.word	0x00002b60


	//   ....[9]....
        /*00d4*/ 	.word	0x00002d70


	//   ....[10]....
        /*00d8*/ 	.word	0x00002da0


	//   ....[11]....
        /*00dc*/ 	.word	0x00003830


	//   ....[12]....
        /*00e0*/ 	.word	0x00003a60


	//----- nvinfo : EIATTR_VRC_CTA_INIT_COUNT
	.align		4
.L_43:
        /*00e4*/ 	.byte	0x02, 0x4a
        /*00e6*/ 	.byte	0x80
	.zero		1


	//----- nvinfo : EIATTR_SYSCALL_OFFSETS
	.align		4
        /*00e8*/ 	.byte	0x04, 0x46
        /*00ea*/ 	.short	(.L_45 - .L_44)


	//   ....[0]....
.L_44:
        /*00ec*/ 	.word	0x00005440


	//   ....[1]....
        /*00f0*/ 	.word	0x00005530


	//   ....[2]....
        /*00f4*/ 	.word	0x00005c90


	//   ....[3]....
        /*00f8*/ 	.word	0x00006540


	//   ....[4]....
        /*00fc*/ 	.word	0x00006dc0


	//   ....[5]....
        /*0100*/ 	.word	0x00007640


	//----- nvinfo : EIATTR_MBARRIER_INSTR_OFFSETS
	.align		4
.L_45:
        /*0104*/ 	.byte	0x04, 0x39
        /*0106*/ 	.short	(.L_47 - .L_46)


	//   ....[0]....
.L_46:
        /*0108*/ 	.word	0x000005b0
        /*010c*/ 	.word	0x000000ff
        /*0110*/ 	.word	0x00000000
        /*0114*/ 	.short	0x0100
        /*0116*/ 	.byte	0x05
	.zero		1


	//   ....[1]....
        /*0118*/ 	.word	0x000005c0
        /*011c*/ 	.word	0x000000ff
        /*0120*/ 	.word	0x00000028
        /*0124*/ 	.short	0x0100
        /*0126*/ 	.byte	0x05
	.zero		1


	//   ....[2]....
        /*0128*/ 	.word	0x000005d0
        /*012c*/ 	.word	0x000000ff
        /*0130*/ 	.word	0x00000008
        /*0134*/ 	.short	0x0100
        /*0136*/ 	.byte	0x05
	.zero		1


	//   ....[3]....
        /*0138*/ 	.word	0x000005e0
        /*013c*/ 	.word	0x000000ff
        /*0140*/ 	.word	0x00000030
        /*0144*/ 	.short	0x0100
        /*0146*/ 	.byte	0x05
	.zero		1


	//   ....[4]....
        /*0148*/ 	.word	0x000005f0
        /*014c*/ 	.word	0x000000ff
        /*0150*/ 	.word	0x00000010
        /*0154*/ 	.short	0x0100
        /*0156*/ 	.byte	0x05
	.zero		1


	//   ....[5]....
        /*0158*/ 	.word	0x00000600
        /*015c*/ 	.word	0x000000ff
        /*0160*/ 	.word	0x00000038
        /*0164*/ 	.short	0x0100
        /*0166*/ 	.byte	0x05
	.zero		1


	//   ....[6]....
        /*0168*/ 	.word	0x00000610
        /*016c*/ 	.word	0x000000ff
        /*0170*/ 	.word	0x00000018
        /*0174*/ 	.short	0x0100
        /*0176*/ 	.byte	0x05
	.zero		1


	//   ....[7]....
        /*0178*/ 	.word	0x00000620
        /*017c*/ 	.word	0x000000ff
        /*0180*/ 	.word	0x00000040
        /*0184*/ 	.short	0x0100
        /*0186*/ 	.byte	0x05
	.zero		1


	//   ....[8]....
        /*0188*/ 	.word	0x00000630
        /*018c*/ 	.word	0x000000ff
        /*0190*/ 	.word	0x00000020
        /*0194*/ 	.short	0x0100
        /*0196*/ 	.byte	0x05
	.zero		1


	//   ....[9]....
        /*0198*/ 	.word	0x00000640
        /*019c*/ 	.word	0x000000ff
        /*01a0*/ 	.word	0x00000048
        /*01a4*/ 	.short	0x0100
        /*01a6*/ 	.byte	0x05
	.zero		1


	//   ....[10]....
        /*01a8*/ 	.word	0x00000770
        /*01ac*/ 	.word	0x000000ff
        /*01b0*/ 	.word	0x00000050
        /*01b4*/ 	.short	0x0100
        /*01b6*/ 	.byte	0x07
	.zero		1


	//   ....[11]....
        /*01b8*/ 	.word	0x00000780
        /*01bc*/ 	.word	0x000000ff
        /*01c0*/ 	.word	0x00000070
        /*01c4*/ 	.short	0x0100
        /*01c6*/ 	.byte	0x07
	.zero		1


	//   ....[12]....
        /*01c8*/ 	.word	0x00000790
        /*01cc*/ 	.word	0x000000ff
        /*01d0*/ 	.word	0x00000058
        /*01d4*/ 	.short	0x0100
        /*01d6*/ 	.byte	0x07
	.zero		1


	//   ....[13]....
        /*01d8*/ 	.word	0x000007a0
        /*01dc*/ 	.word	0x000000ff
        /*01e0*/ 	.word	0x00000078
        /*01e4*/ 	.short	0x0100
        /*01e6*/ 	.byte	0x07
	.zero		1


	//   ....[14]....
        /*01e8*/ 	.word	0x000007b0
        /*01ec*/ 	.word	0x000000ff
        /*01f0*/ 	.word	0x00000060
        /*01f4*/ 	.short	0x0100
        /*01f6*/ 	.byte	0x07
	.zero		1


	//   ....[15]....
        /*01f8*/ 	.word	0x000007c0
        /*01fc*/ 	.word	0x000000ff
        /*0200*/ 	.word	0x00000080
        /*0204*/ 	.short	0x0100
        /*0206*/ 	.byte	0x07
	.zero		1


	//   ....[16]....
        /*0208*/ 	.word	0x000007d0
        /*020c*/ 	.word	0x000000ff
        /*0210*/ 	.word	0x00000068
        /*0214*/ 	.short	0x0100
        /*0216*/ 	.byte	0x07
	.zero		1


	//   ....[17]....
        /*0218*/ 	.word	0x000007e0
        /*021c*/ 	.word	0x000000ff
        /*0220*/ 	.word	0x00000088
        /*0224*/ 	.short	0x0100
        /*0226*/ 	.byte	0x07
	.zero		1


	//   ....[18]....
        /*0228*/ 	.word	0x000008d0
        /*022c*/ 	.word	0x000000ff
        /*0230*/ 	.word	0x00000090
        /*0234*/ 	.short	0x0100
        /*0236*/ 	.byte	0x05
	.zero		1


	//   ....[19]....
        /*0238*/ 	.word	0x000008e0
        /*023c*/ 	.word	0x000000ff
        /*0240*/ 	.word	0x00000098
        /*0244*/ 	.short	0x0100
        /*0246*/ 	.byte	0x05
	.zero		1


	//   ....[20]....
        /*0248*/ 	.word	0x00000a20
        /*024c*/ 	.word	0x000000ff
        /*0250*/ 	.word	0x000000a0
        /*0254*/ 	.short	0x0100
        /*0256*/ 	.byte	0x05
	.zero		1


	//   ....[21]....
        /*0258*/ 	.word	0x00000a30
        /*025c*/ 	.word	0x000000ff
        /*0260*/ 	.word	0x000000b0
        /*0264*/ 	.short	0x0100
        /*0266*/ 	.byte	0x05
	.zero		1


	//   ....[22]....
        /*0268*/ 	.word	0x00000a40
        /*026c*/ 	.word	0x000000ff
        /*0270*/ 	.word	0x000000a8
        /*0274*/ 	.short	0x0100
        /*0276*/ 	.byte	0x05
	.zero		1


	//   ....[23]....
        /*0278*/ 	.word	0x00000a50
        /*027c*/ 	.word	0x000000ff
        /*0280*/ 	.word	0x000000b8
        /*0284*/ 	.short	0x0100
        /*0286*/ 	.byte	0x05
	.zero		1


	//   ....[24]....
        /*0288*/ 	.word	0x00000b80
        /*028c*/ 	.word	0x000000ff
        /*0290*/ 	.word	0x000000c0
        /*0294*/ 	.short	0x0100
        /*0296*/ 	.byte	0x07
	.zero		1


	//   ....[25]....
        /*0298*/ 	.word	0x00000b90
        /*029c*/ 	.word	0x000000ff
        /*02a0*/ 	.word	0x000000e0
        /*02a4*/ 	.short	0x0100
        /*02a6*/ 	.byte	0x07
	.zero		1


	//   ....[26]....
        /*02a8*/ 	.word	0x00000ba0
        /*02ac*/ 	.word	0x000000ff
        /*02b0*/ 	.word	0x000000c8
        /*02b4*/ 	.short	0x0100
        /*02b6*/ 	.byte	0x07
	.zero		1


	//   ....[27]....
        /*02b8*/ 	.word	0x00000bb0
        /*02bc*/ 	.word	0x000000ff
        /*02c0*/ 	.word	0x000000e8
        /*02c4*/ 	.short	0x0100
        /*02c6*/ 	.byte	0x07
	.zero		1


	//   ....[28]....
        /*02c8*/ 	.word	0x00000bc0
        /*02cc*/ 	.word	0x000000ff
        /*02d0*/ 	.word	0x000000d0
        /*02d4*/ 	.short	0x0100
        /*02d6*/ 	.byte	0x07
	.zero		1


	//   ....[29]....
        /*02d8*/ 	.word	0x00000bd0
        /*02dc*/ 	.word	0x000000ff
        /*02e0*/ 	.word	0x000000f0
        /*02e4*/ 	.short	0x0100
        /*02e6*/ 	.byte	0x07
	.zero		1


	//   ....[30]....
        /*02e8*/ 	.word	0x00000be0
        /*02ec*/ 	.word	0x000000ff
        /*02f0*/ 	.word	0x000000d8
        /*02f4*/ 	.short	0x0100
        /*02f6*/ 	.byte	0x07
	.zero		1


	//   ....[31]....
        /*02f8*/ 	.word	0x00000bf0
        /*02fc*/ 	.word	0x000000ff
        /*0300*/ 	.word	0x000000f8
        /*0304*/ 	.short	0x0100
        /*0306*/ 	.byte	0x07
	.zero		1


	//   ....[32]....
        /*0308*/ 	.word	0x00000ce0
        /*030c*/ 	.word	0x000000ff
        /*0310*/ 	.word	0x00000100
        /*0314*/ 	.short	0x0100
        /*0316*/ 	.byte	0x05
	.zero		1


	//   ....[33]....
        /*0318*/ 	.word	0x00000cf0
        /*031c*/ 	.word	0x000000ff
        /*0320*/ 	.word	0x00000110
        /*0324*/ 	.short	0x0100
        /*0326*/ 	.byte	0x05
	.zero		1


	//   ....[34]....
        /*0328*/ 	.word	0x00000d00
        /*032c*/ 	.word	0x000000ff
        /*0330*/ 	.word	0x00000108
        /*0334*/ 	.short	0x0100
        /*0336*/ 	.byte	0x05
	.zero		1


	//   ....[35]....
        /*0338*/ 	.word	0x00000d10
        /*033c*/ 	.word	0x000000ff
        /*0340*/ 	.word	0x00000118
        /*0344*/ 	.short	0x0100
        /*0346*/ 	.byte	0x05
	.zero		1


	//   ....[36]....
        /*0348*/ 	.word	0x000015f0
        /*034c*/ 	.word	0x00000003
        /*0350*/ 	.word	0x00000110
        /*0354*/ 	.short	0x010a
        /*0356*/ 	.byte	0xff
	.zero		1


	//   ....[37]....
        /*0358*/ 	.word	0x00001620
        /*035c*/ 	.word	0x00000003
        /*0360*/ 	.word	0x00000100
        /*0364*/ 	.short	0x0101
        /*0366*/ 	.byte	0xff
	.zero		1


	//   ....[38]....
        /*0368*/ 	.word	0x000016f0
        /*036c*/ 	.word	0x000000ff
        /*0370*/ 	.word	0x00000028
        /*0374*/ 	.short	0x010a
        /*0376*/ 	.byte	0x08
	.zero		1


	//   ....[39]....
        /*0378*/ 	.word	0x00001790
        /*037c*/ 	.word	0x000000ff
        /*0380*/ 	.word	0x00000028
        /*0384*/ 	.short	0x010a
        /*0386*/ 	.byte	0x21
	.zero		1


	//   ....[40]....
        /*0388*/ 	.word	0x000018e0
        /*038c*/ 	.word	0x000000ff
        /*0390*/ 	.word	0x00000028
        /*0394*/ 	.short	0x010a
        /*0396*/ 	.byte	0x08
	.zero		1


	//   ....[41]....
        /*0398*/ 	.word	0x000019f0
        /*039c*/ 	.word	0x000000ff
        /*03a0*/ 	.word	0x00000098
        /*03a4*/ 	.short	0x0101
        /*03a6*/ 	.byte	0x04
	.zero		1


	//   ....[42]....
        /*03a8*/ 	.word	0x00001a10
        /*03ac*/ 	.word	0x000000ff
        /*03b0*/ 	.word	0x00000028
        /*03b4*/ 	.short	0x010a
        /*03b6*/ 	.byte	0x08
	.zero		1


	//   ....[43]....
        /*03b8*/ 	.word	0x00001a90
        /*03bc*/ 	.word	0x000000ff
        /*03c0*/ 	.word	0x00000028
        /*03c4*/ 	.short	0x010a
        /*03c6*/ 	.byte	0x11
	.zero		1


	//   ....[44]....
        /*03c8*/ 	.word	0x00001be0
        /*03cc*/ 	.word	0x000000ff
        /*03d0*/ 	.word	0x00000028
        /*03d4*/ 	.short	0x010a
        /*03d6*/ 	.byte	0x08
	.zero		1


	//   ....[45]....
        /*03d8*/ 	.word	0x00001d20
        /*03dc*/ 	.word	0x00000002
        /*03e0*/ 	.word	0x000000a0
        /*03e4*/ 	.short	0x010a
        /*03e6*/ 	.byte	0xff
	.zero		1


	//   ....[46]....
        /*03e8*/ 	.word	0x00001de0
        /*03ec*/ 	.word	0x00000002
        /*03f0*/ 	.word	0x00000000
        /*03f4*/ 	.short	0x0101
        /*03f6*/ 	.byte	0xff
	.zero		1


	//   ....[47]....
        /*03f8*/ 	.word	0x00002340
        /*03fc*/ 	.word	0x000000ff
        /*0400*/ 	.word	0x00000000
        /*0404*/ 	.short	0x010a
        /*0406*/ 	.byte	0x05
	.zero		1


	//   ....[48]....
        /*0408*/ 	.word	0x000023d0
        /*040c*/ 	.word	0x000000ff
        /*0410*/ 	.word	0x00000000
        /*0414*/ 	.short	0x010a
        /*0416*/ 	.byte	0x05
	.zero		1


	//   ....[49]....
        /*0418*/ 	.word	0x00002460
        /*041c*/ 	.word	0x000000ff
        /*0420*/ 	.word	0x00000000
        /*0424*/ 	.short	0x010a
        /*0426*/ 	.byte	0x05
	.zero		1


	//   ....[50]....
        /*0428*/ 	.word	0x000024f0
        /*042c*/ 	.word	0x000000ff
        /*0430*/ 	.word	0x00000000
        /*0434*/ 	.short	0x010a
        /*0436*/ 	.byte	0x05
	.zero		1


	//   ....[51]....
        /*0438*/ 	.word	0x00002590
        /*043c*/ 	.word	0x00000000
        /*0440*/ 	.word	0x00000000
        /*0444*/ 	.short	0x010a
        /*0446*/ 	.byte	0xff
	.zero		1


	//   ....[52]....
        /*0448*/ 	.word	0x000026b0
        /*044c*/ 	.word	0x00000000
        /*0450*/ 	.word	0x00000100
        /*0454*/ 	.short	0x010a
        /*0456*/ 	.byte	0xff
	.zero		1


	//   ....[53]....
        /*0458*/ 	.word	0x00002710
        /*045c*/ 	.word	0x00000004
        /*0460*/ 	.word	0x00000000
        /*0464*/ 	.short	0x0101
        /*0466*/ 	.byte	0xff
	.zero		1


	//   ....[54]....
        /*0468*/ 	.word	0x00002730
        /*046c*/ 	.word	0x000000ff
        /*0470*/ 	.word	0x000000b0
        /*0474*/ 	.short	0x010a
        /*0476*/ 	.byte	0x05
	.zero		1


	//   ....[55]....
        /*0478*/ 	.word	0x00002850
        /*047c*/ 	.word	0x00000000
        /*0480*/ 	.word	0x000000a0
        /*0484*/ 	.short	0x010a
        /*0486*/ 	.byte	0xff
	.zero		1


	//   ....[56]....
        /*0488*/ 	.word	0x00002960
        /*048c*/ 	.word	0x00000000
        /*0490*/ 	.word	0x00000000
        /*0494*/ 	.short	0x0101
        /*0496*/ 	.byte	0xff
	.zero		1


	//   ....[57]....
        /*0498*/ 	.word	0x000029f0
        /*049c*/ 	.word	0x000000ff
        /*04a0*/ 	.word	0x000000b0
        /*04a4*/ 	.short	0x0106
        /*04a6*/ 	.byte	0x05
	.zero		1


	//   ....[58]....
        /*04a8*/ 	.word	0x00002a10
        /*04ac*/ 	.word	0x000000ff
        /*04b0*/ 	.word	0x000000b0
        /*04b4*/ 	.short	0x010a
        /*04b6*/ 	.byte	0x05
	.zero		1


	//   ....[59]....
        /*04b8*/ 	.word	0x00002aa0
        /*04bc*/ 	.word	0x000000ff
        /*04c0*/ 	.word	0x000000b0
        /*04c4*/ 	.short	0x0106
        /*04c6*/ 	.byte	0x04
	.zero		1


	//   ....[60]....
        /*04c8*/ 	.word	0x00002ae0
        /*04cc*/ 	.word	0x00000000
        /*04d0*/ 	.word	0x000000b0
        /*04d4*/ 	.short	0x010a
        /*04d6*/ 	.byte	0xff
	.zero		1


	//   ....[61]....
        /*04d8*/ 	.word	0x00003020
        /*04dc*/ 	.word	0x00000000
        /*04e0*/ 	.word	0x000000a0
        /*04e4*/ 	.short	0x010a
        /*04e6*/ 	.byte	0xff
	.zero		1


	//   ....[62]....
        /*04e8*/ 	.word	0x00003120
        /*04ec*/ 	.word	0x00000003
        /*04f0*/ 	.word	0x00000000
        /*04f4*/ 	.short	0x0101
        /*04f6*/ 	.byte	0xff
	.zero		1


	//   ....[63]....
        /*04f8*/ 	.word	0x00003130
        /*04fc*/ 	.word	0x000000ff
        /*0500*/ 	.word	0x00000000
        /*0504*/ 	.short	0x010a
        /*0506*/ 	.byte	0x06
	.zero		1


	//   ....[64]....
        /*0508*/ 	.word	0x000031b0
        /*050c*/ 	.word	0x000000ff
        /*0510*/ 	.word	0x000000e0
        /*0514*/ 	.short	0x010a
        /*0516*/ 	.byte	0x07
	.zero		1


	//   ....[65]....
        /*0518*/ 	.word	0x00003290
        /*051c*/ 	.word	0x000000ff
        /*0520*/ 	.word	0x00000000
        /*0524*/ 	.short	0x010a
        /*0526*/ 	.byte	0x06
	.zero		1


	//   ....[66]....
        /*0528*/ 	.word	0x000033c0
        /*052c*/ 	.word	0x000000ff
        /*0530*/ 	.word	0x00000000
        /*0534*/ 	.short	0x010a
        /*0536*/ 	.byte	0x1a
	.zero		1


	//   ....[67]....
        /*0538*/ 	.word	0x00003660
        /*053c*/ 	.word	0x000000ff
        /*0540*/ 	.word	0x00000000
        /*0544*/ 	.short	0x010a
        /*0546*/ 	.byte	0x06
	.zero		1


	//   ....[68]....
        /*0548*/ 	.word	0x000036f0
        /*054c*/ 	.word	0x000000ff
        /*0550*/ 	.word	0x00000000
        /*0554*/ 	.short	0x010a
        /*0556*/ 	.byte	0x06
	.zero		1


	//   ....[69]....
        /*0558*/ 	.word	0x00003780
        /*055c*/ 	.word	0x000000ff
        /*0560*/ 	.word	0x00000000
        /*0564*/ 	.short	0x010a
        /*0566*/ 	.byte	0x06
	.zero		1


	//   ....[70]....
        /*0568*/ 	.word	0x00003810
        /*056c*/ 	.word	0x000000ff
        /*0570*/ 	.word	0x00000000
        /*0574*/ 	.short	0x010a
        /*0576*/ 	.byte	0x07
	.zero		1


	//   ....[71]....
        /*0578*/ 	.word	0x00003c90
        /*057c*/ 	.word	0x00000000
        /*0580*/ 	.word	0x000000a0
        /*0584*/ 	.short	0x010a
        /*0586*/ 	.byte	0xff
	.zero		1


	//   ....[72]....
        /*0588*/ 	.word	0x00003d50
        /*058c*/ 	.word	0x00000000
        /*0590*/ 	.word	0x00000000
        /*0594*/ 	.short	0x0101
        /*0596*/ 	.byte	0xff
	.zero		1


	//   ....[73]....
        /*0598*/ 	.word	0x00004070
        /*059c*/ 	.word	0x000000ff
        /*05a0*/ 	.word	0x00000098
        /*05a4*/ 	.short	0x010a
        /*05a6*/ 	.byte	0x07
	.zero		1


	//   ....[74]....
        /*05a8*/ 	.word	0x00004260
        /*05ac*/ 	.word	0x000000ff
        /*05b0*/ 	.word	0x00000070
        /*05b4*/ 	.short	0x010a
        /*05b6*/ 	.byte	0x07
	.zero		1


	//   ....[75]....
        /*05b8*/ 	.word	0x000043d0
        /*05bc*/ 	.word	0x000000ff
        /*05c0*/ 	.word	0x00000050
        /*05c4*/ 	.short	0x010b
        /*05c6*/ 	.byte	0x07
	.zero		1


	//   ....[76]....
        /*05c8*/ 	.word	0x000043e0
        /*05cc*/ 	.word	0x000000ff
        /*05d0*/ 	.word	0x00000000
        /*05d4*/ 	.short	0x0101
        /*05d6*/ 	.byte	0x08
	.zero		1


	//   ....[77]....
        /*05d8*/ 	.word	0x00004400
        /*05dc*/ 	.word	0x000000ff
        /*05e0*/ 	.word	0x00000078
        /*05e4*/ 	.short	0x010a
        /*05e6*/ 	.byte	0x07
	.zero		1


	//   ....[78]....
        /*05e8*/ 	.word	0x00004560
        /*05ec*/ 	.word	0x000000ff
        /*05f0*/ 	.word	0x00000058
        /*05f4*/ 	.short	0x010b
        /*05f6*/ 	.byte	0x07
	.zero		1


	//   ....[79]....
        /*05f8*/ 	.word	0x00004570
        /*05fc*/ 	.word	0x000000ff
        /*0600*/ 	.word	0x00000000
        /*0604*/ 	.short	0x0101
        /*0606*/ 	.byte	0x08
	.zero		1


	//   ....[80]....
        /*0608*/ 	.word	0x00004580
        /*060c*/ 	.word	0x000000ff
        /*0610*/ 	.word	0x00000080
        /*0614*/ 	.short	0x010a
        /*0616*/ 	.byte	0x07
	.zero		1


	//   ....[81]....
        /*0618*/ 	.word	0x00004720
        /*061c*/ 	.word	0x000000ff
        /*0620*/ 	.word	0x00000060
        /*0624*/ 	.short	0x010b
        /*0626*/ 	.byte	0x07
	.zero		1


	//   ....[82]....
        /*0628*/ 	.word	0x00004790
        /*062c*/ 	.word	0x000000ff
        /*0630*/ 	.word	0x00000000
        /*0634*/ 	.short	0x0101
        /*0636*/ 	.byte	0x08
	.zero		1


	//   ....[83]....
        /*0638*/ 	.word	0x000047c0
        /*063c*/ 	.word	0x000000ff
        /*0640*/ 	.word	0x00000088
        /*0644*/ 	.short	0x010a
        /*0646*/ 	.byte	0x07
	.zero		1


	//   ....[84]....
        /*0648*/ 	.word	0x000049d0
        /*064c*/ 	.word	0x000000ff
        /*0650*/ 	.word	0x00000068
        /*0654*/ 	.short	0x010b
        /*0656*/ 	.byte	0x07
	.zero		1


	//   ....[85]....
        /*0658*/ 	.word	0x000049f0
        /*065c*/ 	.word	0x000000ff
        /*0660*/ 	.word	0x00000000
        /*0664*/ 	.short	0x0101
        /*0666*/ 	.byte	0x0d
	.zero		1


	//   ....[86]....
        /*0668*/ 	.word	0x00004a20
        /*066c*/ 	.word	0x000000ff
        /*0670*/ 	.word	0x00000070
        /*0674*/ 	.short	0x010a
        /*0676*/ 	.byte	0x07
	.zero		1


	//   ....[87]....
        /*0678*/ 	.word	0x00004a40
        /*067c*/ 	.word	0x000000ff
        /*0680*/ 	.word	0x00000078
        /*0684*/ 	.short	0x010a
        /*0686*/ 	.byte	0x07
	.zero		1


	//   ....[88]....
        /*0688*/ 	.word	0x00004a60
        /*068c*/ 	.word	0x000000ff
        /*0690*/ 	.word	0x00000080
        /*0694*/ 	.short	0x010a
        /*0696*/ 	.byte	0x07
	.zero		1


	//   ....[89]....
        /*0698*/ 	.word	0x00004aa0
        /*069c*/ 	.word	0x00000000
        /*06a0*/ 	.word	0x00000088
        /*06a4*/ 	.short	0x010a
        /*06a6*/ 	.byte	0xff
	.zero		1


	//   ....[90]....
        /*06a8*/ 	.word	0x00004e00
        /*06ac*/ 	.word	0x00000000
        /*06b0*/ 	.word	0x000000a0
        /*06b4*/ 	.short	0x010a
        /*06b6*/ 	.byte	0xff
	.zero		1


	//   ....[91]....
        /*06b8*/ 	.word	0x00004f10
        /*06bc*/ 	.word	0x00000000
        /*06c0*/ 	.word	0x00000000
        /*06c4*/ 	.short	0x0101
        /*06c6*/ 	.byte	0xff
	.zero		1


	//   ....[92]....
        /*06c8*/ 	.word	0x00005970
        /*06cc*/ 	.word	0x000000ff
        /*06d0*/ 	.word	0x00000050
        /*06d4*/ 	.short	0x010a
        /*06d6*/ 	.byte	0x30
	.zero		1


	//   ....[93]....
        /*06d8*/ 	.word	0x000059e0
        /*06dc*/ 	.word	0x0000004f
        /*06e0*/ 	.word	0x000000c0
        /*06e4*/ 	.short	0x010a
        /*06e6*/ 	.byte	0xff
	.zero		1


	//   ....[94]....
        /*06e8*/ 	.word	0x00005a90
        /*06ec*/ 	.word	0x000000ff
        /*06f0*/ 	.word	0x00000050
        /*06f4*/ 	.short	0x010a
        /*06f6*/ 	.byte	0x30
	.zero		1


	//   ....[95]....
        /*06f8*/ 	.word	0x00005b70
        /*06fc*/ 	.word	0x0000004f
        /*0700*/ 	.word	0x000000c0
        /*0704*/ 	.short	0x010a
        /*0706*/ 	.byte	0xff
	.zero		1


	//   ....[96]....
        /*0708*/ 	.word	0x000062a0
        /*070c*/ 	.word	0x00000000
        /*0710*/ 	.word	0x00000000
        /*0714*/ 	.short	0x0101
        /*0716*/ 	.byte	0xff
	.zero		1


	//   ....[97]....
        /*0718*/ 	.word	0x000062b0
        /*071c*/ 	.word	0x00000003
        /*0720*/ 	.word	0x00000050
        /*0724*/ 	.short	0x010a
        /*0726*/ 	.byte	0xff
	.zero		1


	//   ....[98]....
        /*0728*/ 	.word	0x00006370
        /*072c*/ 	.word	0x00000003
        /*0730*/ 	.word	0x00000050
        /*0734*/ 	.short	0x010a
        /*0736*/ 	.byte	0xff
	.zero		1


	//   ....[99]....
        /*0738*/ 	.word	0x00006b20
        /*073c*/ 	.word	0x00000026
        /*0740*/ 	.word	0x00000000
        /*0744*/ 	.short	0x0101
        /*0746*/ 	.byte	0xff
	.zero		1


	//   ....[100]....
        /*0748*/ 	.word	0x00006b40
        /*074c*/ 	.word	0x00000053
        /*0750*/ 	.word	0x00000050
        /*0754*/ 	.short	0x010a
        /*0756*/ 	.byte	0xff
	.zero		1


	//   ....[101]....
        /*0758*/ 	.word	0x00006bf0
        /*075c*/ 	.word	0x00000053
        /*0760*/ 	.word	0x00000050
        /*0764*/ 	.short	0x010a
        /*0766*/ 	.byte	0xff
	.zero		1


	//   ....[102]....
        /*0768*/ 	.word	0x000073a0
        /*076c*/ 	.word	0x00000026
        /*0770*/ 	.word	0x00000000
        /*0774*/ 	.short	0x0101
        /*0776*/ 	.byte	0xff
	.zero		1


	//   ....[103]....
        /*0778*/ 	.word	0x000073c0
        /*077c*/ 	.word	0x00000058
        /*0780*/ 	.word	0x00000050
        /*0784*/ 	.short	0x010a
        /*0786*/ 	.byte	0xff
	.zero		1


	//   ....[104]....
        /*0788*/ 	.word	0x00007470
        /*078c*/ 	.word	0x00000058
        /*0790*/ 	.word	0x00000050
        /*0794*/ 	.short	0x010a
        /*0796*/ 	.byte	0xff
	.zero		1


	//   ....[105]....
        /*0798*/ 	.word	0x000077b0
        /*079c*/ 	.word	0x000000ff
        /*07a0*/ 	.word	0x00000000
        /*07a4*/ 	.short	0x0101
        /*07a6*/ 	.byte	0x05
	.zero		1


	//   ....[106]....
        /*07a8*/ 	.word	0x00007c80
        /*07ac*/ 	.word	0x00000002
        /*07b0*/ 	.word	0x00000000
        /*07b4*/ 	.short	0x0101
        /*07b6*/ 	.byte	0xff
	.zero		1


	//   ....[107]....
        /*07b8*/ 	.word	0x00007ef0
        /*07bc*/ 	.word	0x000000ff
        /*07c0*/ 	.word	0x00000000
        /*07c4*/ 	.short	0x0101
        /*07c6*/ 	.byte	0x04
	.zero		1


	//   ....[108]....
        /*07c8*/ 	.word	0x00007f10
        /*07cc*/ 	.word	0x00000003
        /*07d0*/ 	.word	0x00000110
        /*07d4*/ 	.short	0x010a
        /*07d6*/ 	.byte	0xff
	.zero		1


	//   ....[109]....
        /*07d8*/ 	.word	0x00007f70
        /*07dc*/ 	.word	0x00000002
        /*07e0*/ 	.word	0x00000028
        /*07e4*/ 	.short	0x010a
        /*07e6*/ 	.byte	0xff
	.zero		1


	//   ....[110]....
        /*07e8*/ 	.word	0x00007fd0
        /*07ec*/ 	.word	0x00000002
        /*07f0*/ 	.word	0x00000028
        /*07f4*/ 	.short	0x010a
        /*07f6*/ 	.byte	0xff
	.zero		1


	//   ....[111]....
        /*07f8*/ 	.word	0x00008020
        /*07fc*/ 	.word	0x00000002
        /*0800*/ 	.word	0x000000a0
        /*0804*/ 	.short	0x010a
        /*0806*/ 	.byte	0xff
	.zero		1


	//   ....[112]....
        /*0808*/ 	.word	0x00008080
        /*080c*/ 	.word	0x00000000
        /*0810*/ 	.word	0x00000000
        /*0814*/ 	.short	0x010a
        /*0816*/ 	.byte	0xff
	.zero		1


	//   ....[113]....
        /*0818*/ 	.word	0x000080e0
        /*081c*/ 	.word	0x00000000
        /*0820*/ 	.word	0x00000000
        /*0824*/ 	.short	0x010a
        /*0826*/ 	.byte	0xff
	.zero		1


	//   ....[114]....
        /*0828*/ 	.word	0x00008140
        /*082c*/ 	.word	0x00000000
        /*0830*/ 	.word	0x00000000
        /*0834*/ 	.short	0x010a
        /*0836*/ 	.byte	0xff
	.zero		1


	//   ....[115]....
        /*0838*/ 	.word	0x000081a0
        /*083c*/ 	.word	0x00000000
        /*0840*/ 	.word	0x00000000
        /*0844*/ 	.short	0x010a
        /*0846*/ 	.byte	0xff
	.zero		1


	//   ....[116]....
        /*0848*/ 	.word	0x000081f0
        /*084c*/ 	.word	0x00000000
        /*0850*/ 	.word	0x00000100
        /*0854*/ 	.short	0x010a
        /*0856*/ 	.byte	0xff
	.zero		1


	//   ....[117]....
        /*0858*/ 	.word	0x00008250
        /*085c*/ 	.word	0x00000000
        /*0860*/ 	.word	0x000000b0
        /*0864*/ 	.short	0x010a
        /*0866*/ 	.byte	0xff
	.zero		1


	//   ....[118]....
        /*0868*/ 	.word	0x000082a0
        /*086c*/ 	.word	0x00000000
        /*0870*/ 	.word	0x000000a0
        /*0874*/ 	.short	0x010a
        /*0876*/ 	.byte	0xff
	.zero		1


	//   ....[119]....
        /*0878*/ 	.word	0x00008300
        /*087c*/ 	.word	0x00000000
        /*0880*/ 	.word	0x000000b0
        /*0884*/ 	.short	0x010a
        /*0886*/ 	.byte	0xff
	.zero		1


	//   ....[120]....
        /*0888*/ 	.word	0x00008350
        /*088c*/ 	.word	0x00000000
        /*0890*/ 	.word	0x000000a0
        /*0894*/ 	.short	0x010a
        /*0896*/ 	.byte	0xff
	.zero		1


	//   ....[121]....
        /*0898*/ 	.word	0x000083b0
        /*089c*/ 	.word	0x00000003
        /*08a0*/ 	.word	0x000000e0
        /*08a4*/ 	.short	0x010a
        /*08a6*/ 	.byte	0xff
	.zero		1


	//   ....[122]....
        /*08a8*/ 	.word	0x00008410
        /*08ac*/ 	.word	0x00000000
        /*08b0*/ 	.word	0x00000000
        /*08b4*/ 	.short	0x010a
        /*08b6*/ 	.byte	0xff
	.zero		1


	//   ....[123]....
        /*08b8*/ 	.word	0x00008470
        /*08bc*/ 	.word	0x00000000
        /*08c0*/ 	.word	0x00000000
        /*08c4*/ 	.short	0x010a
        /*08c6*/ 	.byte	0xff
	.zero		1


	//   ....[124]....
        /*08c8*/ 	.word	0x000084d0
        /*08cc*/ 	.word	0x00000000
        /*08d0*/ 	.word	0x00000000
        /*08d4*/ 	.short	0x010a
        /*08d6*/ 	.byte	0xff
	.zero		1


	//   ....[125]....
        /*08d8*/ 	.word	0x00008530
        /*08dc*/ 	.word	0x00000000
        /*08e0*/ 	.word	0x00000000
        /*08e4*/ 	.short	0x010a
        /*08e6*/ 	.byte	0xff
	.zero		1


	//   ....[126]....
        /*08e8*/ 	.word	0x00008590
        /*08ec*/ 	.word	0x00000000
        /*08f0*/ 	.word	0x00000000
        /*08f4*/ 	.short	0x010a
        /*08f6*/ 	.byte	0xff
	.zero		1


	//   ....[127]....
        /*08f8*/ 	.word	0x000085e0
        /*08fc*/ 	.word	0x00000000
        /*0900*/ 	.word	0x000000a0
        /*0904*/ 	.short	0x010a
        /*0906*/ 	.byte	0xff
	.zero		1


	//   ....[128]....
        /*0908*/ 	.word	0x00008640
        /*090c*/ 	.word	0x00000000
        /*0910*/ 	.word	0x00000098
        /*0914*/ 	.short	0x010a
        /*0916*/ 	.byte	0xff
	.zero		1


	//   ....[129]....
        /*0918*/ 	.word	0x000086a0
        /*091c*/ 	.word	0x00000003
        /*0920*/ 	.word	0x00000070
        /*0924*/ 	.short	0x010a
        /*0926*/ 	.byte	0xff
	.zero		1


	//   ....[130]....
        /*0928*/ 	.word	0x00008700
        /*092c*/ 	.word	0x00000003
        /*0930*/ 	.word	0x00000078
        /*0934*/ 	.short	0x010a
        /*0936*/ 	.byte	0xff
	.zero		1


	//   ....[131]....
        /*0938*/ 	.word	0x00008760
        /*093c*/ 	.word	0x00000003
        /*0940*/ 	.word	0x00000080
        /*0944*/ 	.short	0x010a
        /*0946*/ 	.byte	0xff
	.zero		1


	//   ....[132]....
        /*0948*/ 	.word	0x000087c0
        /*094c*/ 	.word	0x00000003
        /*0950*/ 	.word	0x00000088
        /*0954*/ 	.short	0x010a
        /*0956*/ 	.byte	0xff
	.zero		1


	//   ....[133]....
        /*0958*/ 	.word	0x00008820
        /*095c*/ 	.word	0x00000000
        /*0960*/ 	.word	0x00000070
        /*0964*/ 	.short	0x010a
        /*0966*/ 	.byte	0xff
	.zero		1


	//   ....[134]....
        /*0968*/ 	.word	0x00008880
        /*096c*/ 	.word	0x00000000
        /*0970*/ 	.word	0x00000078
        /*0974*/ 	.short	0x010a
        /*0976*/ 	.byte	0xff
	.zero		1


	//   ....[135]....
        /*0978*/ 	.word	0x000088e0
        /*097c*/ 	.word	0x00000000
        /*0980*/ 	.word	0x00000080
        /*0984*/ 	.short	0x010a
        /*0986*/ 	.byte	0xff
	.zero		1


	//   ....[136]....
        /*0988*/ 	.word	0x00008930
        /*098c*/ 	.word	0x00000000
        /*0990*/ 	.word	0x000000a0
        /*0994*/ 	.short	0x010a
        /*0996*/ 	.byte	0xff
	.zero		1


	//   ....[137]....
        /*0998*/ 	.word	0x00008990
        /*099c*/ 	.word	0x00000002
        /*09a0*/ 	.word	0x00000050
        /*09a4*/ 	.short	0x010a
        /*09a6*/ 	.byte	0xff
	.zero		1


	//   ....[138]....
        /*09a8*/ 	.word	0x000089e0
        /*09ac*/ 	.word	0x0000004f
        /*09b0*/ 	.word	0x000000c0
        /*09b4*/ 	.short	0x010a
        /*09b6*/ 	.byte	0xff
	.zero		1


	//   ....[139]....
        /*09b8*/ 	.word	0x00008a30
        /*09bc*/ 	.word	0x00000003
        /*09c0*/ 	.word	0x00000050
        /*09c4*/ 	.short	0x010a
        /*09c6*/ 	.byte	0xff
	.zero		1


	//   ....[140]....
        /*09c8*/ 	.word	0x00008a80
        /*09cc*/ 	.word	0x00000053
        /*09d0*/ 	.word	0x00000050
        /*09d4*/ 	.short	0x010a
        /*09d6*/ 	.byte	0xff
	.zero		1


	//   ....[141]....
        /*09d8*/ 	.word	0x00008ad0
        /*09dc*/ 	.word	0x00000058
        /*09e0*/ 	.word	0x00000050
        /*09e4*/ 	.short	0x010a
        /*09e6*/ 	.byte	0xff
	.zero		1


	//----- nvinfo : EIATTR_NUM_MBARRIERS
	.align		4
.L_47:
        /*09e8*/ 	.byte	0x03, 0x38
        /*09ea*/ 	.short	0x0024


	//----- nvinfo : EIATTR_EXIT_INSTR_OFFSETS
	.align		4
        /*09ec*/ 	.byte	0x04, 0x1c
        /*09ee*/ 	.short	(.L_49 - .L_48)


	//   ....[0]....
.L_48:
        /*09f0*/ 	.word	0x000025c0


	//   ....[1]....
        /*09f4*/ 	.word	0x00002ab0


	//   ....[2]....
        /*09f8*/ 	.word	0x00002b10


	//   ....[3]....
        /*09fc*/ 	.word	0x00003a70


	//   ....[4]....
        /*0a00*/ 	.word	0x00004ad0


	//   ....[5]....
        /*0a04*/ 	.word	0x00004b10


	//   ....[6]....
        /*0a08*/ 	.word	0x00007de0


	//   ....[7]....
        /*0a0c*/ 	.word	0x00007e60


	//   ....[8]....
        /*0a10*/ 	.word	0x00007e90


	//   ....[9]....
        /*0a14*/ 	.word	0x00007f00


	//----- nvinfo : EIATTR_MAX_THREADS
	.align		4
.L_49:
        /*0a18*/ 	.byte	0x04, 0x05
        /*0a1a*/ 	.short	(.L_51 - .L_50)
.L_50:
        /*0a1c*/ 	.word	0x00000100
        /*0a20*/ 	.word	0x00000001
        /*0a24*/ 	.word	0x00000001


	//----- nvinfo : EIATTR_CRS_STACK_SIZE
	.align		4
.L_51:
        /*0a28*/ 	.byte	0x04, 0x1e
        /*0a2a*/ 	.short	(.L_53 - .L_52)
.L_52:
        /*0a2c*/ 	.word	0x00000000


	//----- nvinfo : EIATTR_CBANK_PARAM_SIZE
	.align		4
.L_53:
        /*0a30*/ 	.byte	0x03, 0x19
        /*0a32*/ 	.short	0x0800


	//----- nvinfo : EIATTR_PARAM_CBANK
	.align		4
        /*0a34*/ 	.byte	0x04, 0x0a
        /*0a36*/ 	.short	(.L_55 - .L_54)
	.align		4
.L_54:
        /*0a38*/ 	.word	index@(.nv.constant0._ZN7cutlass13device_kernelINS_4gemm6kernel13GemmUniversalIN4cute5tupleIJiiiiEEENS1_10collective13CollectiveMmaINS1_35MainloopSm100TmaUmmaWarpSpecializedILi5ELi2ELi4ENS5_IJNS4_1CILi1EEESB_SB_EEEEENS5_IJNSA_ILi64EEENSA_ILi128EEESE_EEENS_10bfloat16_tENS5_IJlSB_lEEESH_SI_NS4_8TiledMMAINS4_8MMA_AtomIJNS4_20SM100_MMA_F16BF16_SSISH_SH_fLi64ELi128ELNS4_4UMMA5MajorE0ELSN_0ELNSM_7ScaleInE0ELSO_0EEEEEENS4_6LayoutISC_NS5_IJNSA_ILi0EEESS_SS_EEEEENS5_IJNS4_10UnderscoreESV_SV_EEEEENS4_13SM90_TMA_LOADENS4_14ComposedLayoutINS4_7SwizzleILi3ELi4ELi3EEENS4_18smem_ptr_flag_bitsILi16EEENSR_INS5_IJNSA_ILi8EEESE_EEENS5_IJSE_SB_EEEEEEEvNS4_8identityESY_S18_vS19_EENS_8epilogue10collective18CollectiveEpilogueINS1B_23Sm100TmaWarpSpecializedILi4ELi2ELi16ELb1ELb0EEEJSG_NS5_IJNSR_ISE_SB_EENSR_INSA_ILi32EEESB_EEEEESH_SI_SH_SI_NS1B_6fusion15FusionCallbacksIS1F_NS1K_17LinearCombinationISH_fSH_fLNS_15FloatRoundStyleE2EEESG_S1J_JEEENS4_5SM1004TMEM4LOAD26SM100_TMEM_LOAD_16dp256b4xESY_NSZ_INS10_ILi2ELi4ELi3EEES13_NSR_INS5_IJS14_S1H_EEENS5_IJS1H_SB_EEEEEEENS4_17SM75_U32x4_LDSM_NENS4_14SM90_TMA_STOREES1Y_NS4_17SM90_U32x4_STSM_NENS4_39AutoVectorizingCopyWithAssumedAlignmentILi128EEEEEEvvEEEEvNT_6ParamsE)
        /*0a3c*/ 	.short	0x0380
        /*0a3e*/ 	.short	0x0800


	//----- nvinfo : EIATTR_SW_WAR
	.align		4
.L_55:
        /*0a40*/ 	.byte	0x04, 0x36
        /*0a42*/ 	.short	(.L_57 - .L_56)
.L_56:
        /*0a44*/ 	.word	0x00000008
.L_57:


//--------------------- .nv.callgraph             --------------------------
	.section	.nv.callgraph,"",@"SHT_CUDA_CALLGRAPH"
	.align	4
	.sectionentsize	8
	.align		4
        /*0000*/ 	.word	0x00000000
	.align		4
        /*0004*/ 	.word	0xffffffff
	.align		4
        /*0008*/ 	.word	index@(_ZN7cutlass13device_kernelINS_4gemm6kernel13GemmUniversalIN4cute5tupleIJiiiiEEENS1_10collective13CollectiveMmaINS1_35MainloopSm100TmaUmmaWarpSpecializedILi5ELi2ELi4ENS5_IJNS4_1CILi1EEESB_SB_EEEEENS5_IJNSA_ILi64EEENSA_ILi128EEESE_EEENS_10bfloat16_tENS5_IJlSB_lEEESH_SI_NS4_8TiledMMAINS4_8MMA_AtomIJNS4_20SM100_MMA_F16BF16_SSISH_SH_fLi64ELi128ELNS4_4UMMA5MajorE0ELSN_0ELNSM_7ScaleInE0ELSO_0EEEEEENS4_6LayoutISC_NS5_IJNSA_ILi0EEESS_SS_EEEEENS5_IJNS4_10UnderscoreESV_SV_EEEEENS4_13SM90_TMA_LOADENS4_14ComposedLayoutINS4_7SwizzleILi3ELi4ELi3EEENS4_18smem_ptr_flag_bitsILi16EEENSR_INS5_IJNSA_ILi8EEESE_EEENS5_IJSE_SB_EEEEEEEvNS4_8identityESY_S18_vS19_EENS_8epilogue10collective18CollectiveEpilogueINS1B_23Sm100TmaWarpSpecializedILi4ELi2ELi16ELb1ELb0EEEJSG_NS5_IJNSR_ISE_SB_EENSR_INSA_ILi32EEESB_EEEEESH_SI_SH_SI_NS1B_6fusion15FusionCallbacksIS1F_NS1K_17LinearCombinationISH_fSH_fLNS_15FloatRoundStyleE2EEESG_S1J_JEEENS4_5SM1004TMEM4LOAD26SM100_TMEM_LOAD_16dp256b4xESY_NSZ_INS10_ILi2ELi4ELi3EEES13_NSR_INS5_IJS14_S1H_EEENS5_IJS1H_SB_EEEEEEENS4_17SM75_U32x4_LDSM_NENS4_14SM90_TMA_STOREES1Y_NS4_17SM90_U32x4_STSM_NENS4_39AutoVectorizingCopyWithAssumedAlignmentILi128EEEEEEvvEEEEvNT_6ParamsE)
	.align		4
        /*000c*/ 	.word	index@(__assertfail)
	.align		4
        /*0010*/ 	.word	0x00000000
	.align		4
        /*0014*/ 	.word	0xfffffffe
	.align		4
        /*0018*/ 	.word	0x00000000
	.align		4
        /*001c*/ 	.word	0xfffffffd
	.align		4
        /*0020*/ 	.word	0x00000000
	.align		4
        /*0024*/ 	.word	0xfffffffc


//--------------------- .nv.constant4             --------------------------
	.section	.nv.constant4,"a",@progbits
	.align	8
	.align		8
.nv.constant4:
        /*0000*/ 	.dword	__assertfail
	.align		8
        /*0008*/ 	.dword	__unnamed_1
	.align		8
        /*0010*/ 	.dword	__unnamed_2
	.align		8
        /*0018*/ 	.dword	_ZN39_INTERNAL_1be302e9_4_k_cu_43fa9a26_85424cuda3std3__45__cpo5beginE
	.align		8
        /*0020*/ 	.dword	_ZN39_INTERNAL_1be302e9_4_k_cu_43fa9a26_85424cuda3std3__45__cpo3endE
	.align		8
        /*0028*/ 	.dword	_ZN39_INTERNAL_1be302e9_4_k_cu_43fa9a26_85424cuda3std3__45__cpo6cbeginE
	.align		8
        /*0030*/ 	.dword	_ZN39_INTERNAL_1be302e9_4_k_cu_43fa9a26_85424cuda3std3__45__cpo4cendE
	.align		8
        /*0038*/ 	.dword	_ZN39_INTERNAL_1be302e9_4_k_cu_43fa9a26_85424cuda3std3__441_GLOBAL__N__1be302e9_4_k_cu_43fa9a26_85426ignoreE
	.align		8
        /*0040*/ 	.dword	_ZN39_INTERNAL_1be302e9_4_k_cu_43fa9a26_85424cuda3std3__419piecewise_constructE
	.align		8
        /*0048*/ 	.dword	_ZN39_INTERNAL_1be302e9_4_k_cu_43fa9a26_85424cuda3std3__48in_placeE
	.align		8
        /*0050*/ 	.dword	_ZN39_INTERNAL_1be302e9_4_k_cu_43fa9a26_85424cuda3std6ranges3__45__cpo4swapE
	.align		8
        /*0058*/ 	.dword	_ZN39_INTERNAL_1be302e9_4_k_cu_43fa9a26_85424cuda3std6ranges3__45__cpo9iter_moveE
	.align		8
        /*0060*/ 	.dword	_ZN39_INTERNAL_1be302e9_4_k_cu_43fa9a26_85424cute7productE
	.align		8
        /*0068*/ 	.dword	_ZN39_INTERNAL_1be302e9_4_k_cu_43fa9a26_85424cute1_E
	.align		8
        /*0070*/ 	.dword	$str$25
	.align		8
        /*0078*/ 	.dword	$str$26
	.align		8
        /*0080*/ 	.dword	$str$27
	.align		8
        /*0088*/ 	.dword	$str$28


//--------------------- .text._ZN7cutlass13device_kernelINS_4gemm6kernel13GemmUniversalIN4cute5tupleIJiiiiEEENS1_10collective13CollectiveMmaINS1_35MainloopSm100TmaUmmaWarpSpecializedILi5ELi2ELi4ENS5_IJNS4_1CILi1EEESB_SB_EEEEENS5_IJNSA_ILi64EEENSA_ILi128EEESE_EEENS_10bfloat16_tENS5_IJlSB_lEEESH_SI_NS4_8TiledMMAINS4_8MMA_AtomIJNS4_20SM100_MMA_F16BF16_SSISH_SH_fLi64ELi128ELNS4_4UMMA5MajorE0ELSN_0ELNSM_7ScaleInE0ELSO_0EEEEEENS4_6LayoutISC_NS5_IJNSA_ILi0EEESS_SS_EEEEENS5_IJNS4_10UnderscoreESV_SV_EEEEENS4_13SM90_TMA_LOADENS4_14ComposedLayoutINS4_7SwizzleILi3ELi4ELi3EEENS4_18smem_ptr_flag_bitsILi16EEENSR_INS5_IJNSA_ILi8EEESE_EEENS5_IJSE_SB_EEEEEEEvNS4_8identityESY_S18_vS19_EENS_8epilogue10collective18CollectiveEpilogueINS1B_23Sm100TmaWarpSpecializedILi4ELi2ELi16ELb1ELb0EEEJSG_NS5_IJNSR_ISE_SB_EENSR_INSA_ILi32EEESB_EEEEESH_SI_SH_SI_NS1B_6fusion15FusionCallbacksIS1F_NS1K_17LinearCombinationISH_fSH_fLNS_15FloatRoundStyleE2EEESG_S1J_JEEENS4_5SM1004TMEM4LOAD26SM100_TMEM_LOAD_16dp256b4xESY_NSZ_INS10_ILi2ELi4ELi3EEES13_NSR_INS5_IJS14_S1H_EEENS5_IJS1H_SB_EEEEEEENS4_17SM75_U32x4_LDSM_NENS4_14SM90_TMA_STOREES1Y_NS4_17SM90_U32x4_STSM_NENS4_39AutoVectorizingCopyWithAssumedAlignmentILi128EEEEEEvvEEEEvNT_6ParamsE --------------------------
	.section	.text._ZN7cutlass13device_kernelINS_4gemm6kernel13GemmUniversalIN4cute5tupleIJiiiiEEENS1_10collective13CollectiveMmaINS1_35MainloopSm100TmaUmmaWarpSpecializedILi5ELi2ELi4ENS5_IJNS4_1CILi1EEESB_SB_EEEEENS5_IJNSA_ILi64EEENSA_ILi128EEESE_EEENS_10bfloat16_tENS5_IJlSB_lEEESH_SI_NS4_8TiledMMAINS4_8MMA_AtomIJNS4_20SM100_MMA_F16BF16_SSISH_SH_fLi64ELi128ELNS4_4UMMA5MajorE0ELSN_0ELNSM_7ScaleInE0ELSO_0EEEEEENS4_6LayoutISC_NS5_IJNSA_ILi0EEESS_SS_EEEEENS5_IJNS4_10UnderscoreESV_SV_EEEEENS4_13SM90_TMA_LOADENS4_14ComposedLayoutINS4_7SwizzleILi3ELi4ELi3EEENS4_18smem_ptr_flag_bitsILi16EEENSR_INS5_IJNSA_ILi8EEESE_EEENS5_IJSE_SB_EEEEEEEvNS4_8identityESY_S18_vS19_EENS_8epilogue10collective18CollectiveEpilogueINS1B_23Sm100TmaWarpSpecializedILi4ELi2ELi16ELb1ELb0EEEJSG_NS5_IJNSR_ISE_SB_EENSR_INSA_ILi32EEESB_EEEEESH_SI_SH_SI_NS1B_6fusion15FusionCallbacksIS1F_NS1K_17LinearCombinationISH_fSH_fLNS_15FloatRoundStyleE2EEESG_S1J_JEEENS4_5SM1004TMEM4LOAD26SM100_TMEM_LOAD_16dp256b4xESY_NSZ_INS10_ILi2ELi4ELi3EEES13_NSR_INS5_IJS14_S1H_EEENS5_IJS1H_SB_EEEEEEENS4_17SM75_U32x4_LDSM_NENS4_14SM90_TMA_STOREES1Y_NS4_17SM90_U32x4_STSM_NENS4_39AutoVectorizingCopyWithAssumedAlignmentILi128EEEEEEvvEEEEvNT_6ParamsE,"ax",@progbits
	.align	128
.text._ZN7cutlass13device_kernelINS_4gemm6kernel13GemmUniversalIN4cute5tupleIJiiiiEEENS1_10collective13CollectiveMmaINS1_35MainloopSm100TmaUmmaWarpSpecializedILi5ELi2ELi4ENS5_IJNS4_1CILi1EEESB_SB_EEEEENS5_IJNSA_ILi64EEENSA_ILi128EEESE_EEENS_10bfloat16_tENS5_IJlSB_lEEESH_SI_NS4_8TiledMMAINS4_8MMA_AtomIJNS4_20SM100_MMA_F16BF16_SSISH_SH_fLi64ELi128ELNS4_4UMMA5MajorE0ELSN_0ELNSM_7ScaleInE0ELSO_0EEEEEENS4_6LayoutISC_NS5_IJNSA_ILi0EEESS_SS_EEEEENS5_IJNS4_10UnderscoreESV_SV_EEEEENS4_13SM90_TMA_LOADENS4_14ComposedLayoutINS4_7SwizzleILi3ELi4ELi3EEENS4_18smem_ptr_flag_bitsILi16EEENSR_INS5_IJNSA_ILi8EEESE_EEENS5_IJSE_SB_EEEEEEEvNS4_8identityESY_S18_vS19_EENS_8epilogue10collective18CollectiveEpilogueINS1B_23Sm100TmaWarpSpecializedILi4ELi2ELi16ELb1ELb0EEEJSG_NS5_IJNSR_ISE_SB_EENSR_INSA_ILi32EEESB_EEEEESH_SI_SH_SI_NS1B_6fusion15FusionCallbacksIS1F_NS1K_17LinearCombinationISH_fSH_fLNS_15FloatRoundStyleE2EEESG_S1J_JEEENS4_5SM1004TMEM4LOAD26SM100_TMEM_LOAD_16dp256b4xESY_NSZ_INS10_ILi2ELi4ELi3EEES13_NSR_INS5_IJS14_S1H_EEENS5_IJS1H_SB_EEEEEEENS4_17SM75_U32x4_LDSM_NENS4_14SM90_TMA_STOREES1Y_NS4_17SM90_U32x4_STSM_NENS4_39AutoVectorizingCopyWithAssumedAlignmentILi128EEEEEEvvEEEEvNT_6ParamsE:
        .type           _ZN7cutlass13device_kernelINS_4gemm6kernel13GemmUniversalIN4cute5tupleIJiiiiEEENS1_10collective13CollectiveMmaINS1_35MainloopSm100TmaUmmaWarpSpecializedILi5ELi2ELi4ENS5_IJNS4_1CILi1EEESB_SB_EEEEENS5_IJNSA_ILi64EEENSA_ILi128EEESE_EEENS_10bfloat16_tENS5_IJlSB_lEEESH_SI_NS4_8TiledMMAINS4_8MMA_AtomIJNS4_20SM100_MMA_F16BF16_SSISH_SH_fLi64ELi128ELNS4_4UMMA5MajorE0ELSN_0ELNSM_7ScaleInE0ELSO_0EEEEEENS4_6LayoutISC_NS5_IJNSA_ILi0EEESS_SS_EEEEENS5_IJNS4_10UnderscoreESV_SV_EEEEENS4_13SM90_TMA_LOADENS4_14ComposedLayoutINS4_7SwizzleILi3ELi4ELi3EEENS4_18smem_ptr_flag_bitsILi16EEENSR_INS5_IJNSA_ILi8EEESE_EEENS5_IJSE_SB_EEEEEEEvNS4_8identityESY_S18_vS19_EENS_8epilogue10collective18CollectiveEpilogueINS1B_23Sm100TmaWarpSpecializedILi4ELi2ELi16ELb1ELb0EEEJSG_NS5_IJNSR_ISE_SB_EENSR_INSA_ILi32EEESB_EEEEESH_SI_SH_SI_NS1B_6fusion15FusionCallbacksIS1F_NS1K_17LinearCombinationISH_fSH_fLNS_15FloatRoundStyleE2EEESG_S1J_JEEENS4_5SM1004TMEM4LOAD26SM100_TMEM_LOAD_16dp256b4xESY_NSZ_INS10_ILi2ELi4ELi3EEES13_NSR_INS5_IJS14_S1H_EEENS5_IJS1H_SB_EEEEEEENS4_17SM75_U32x4_LDSM_NENS4_14SM90_TMA_STOREES1Y_NS4_17SM90_U32x4_STSM_NENS4_39AutoVectorizingCopyWithAssumedAlignmentILi128EEEEEEvvEEEEvNT_6ParamsE,@function
        .size           _ZN7cutlass13device_kernelINS_4gemm6kernel13GemmUniversalIN4cute5tupleIJiiiiEEENS1_10collective13CollectiveMmaINS1_35MainloopSm100TmaUmmaWarpSpecializedILi5ELi2ELi4ENS5_IJNS4_1CILi1EEESB_SB_EEEEENS5_IJNSA_ILi64EEENSA_ILi128EEESE_EEENS_10bfloat16_tENS5_IJlSB_lEEESH_SI_NS4_8TiledMMAINS4_8MMA_AtomIJNS4_20SM100_MMA_F16BF16_SSISH_SH_fLi64ELi128ELNS4_4UMMA5MajorE0ELSN_0ELNSM_7ScaleInE0ELSO_0EEEEEENS4_6LayoutISC_NS5_IJNSA_ILi0EEESS_SS_EEEEENS5_IJNS4_10UnderscoreESV_SV_EEEEENS4_13SM90_TMA_LOADENS4_14ComposedLayoutINS4_7SwizzleILi3ELi4ELi3EEENS4_18smem_ptr_flag_bitsILi16EEENSR_INS5_IJNSA_ILi8EEESE_EEENS5_IJSE_SB_EEEEEEEvNS4_8identityESY_S18_vS19_EENS_8epilogue10collective18CollectiveEpilogueINS1B_23Sm100TmaWarpSpecializedILi4ELi2ELi16ELb1ELb0EEEJSG_NS5_IJNSR_ISE_SB_EENSR_INSA_ILi32EEESB_EEEEESH_SI_SH_SI_NS1B_6fusion15FusionCallbacksIS1F_NS1K_17LinearCombinationISH_fSH_fLNS_15FloatRoundStyleE2EEESG_S1J_JEEENS4_5SM1004TMEM4LOAD26SM100_TMEM_LOAD_16dp256b4xESY_NSZ_INS10_ILi2ELi4ELi3EEES13_NSR_INS5_IJS14_S1H_EEENS5_IJS1H_SB_EEEEEEENS4_17SM75_U32x4_LDSM_NENS4_14SM90_TMA_STOREES1Y_NS4_17SM90_U32x4_STSM_NENS4_39AutoVectorizingCopyWithAssumedAlignmentILi128EEEEEEvvEEEEvNT_6ParamsE,(.L_x_179 - _ZN7cutlass13device_kernelINS_4gemm6kernel13GemmUniversalIN4cute5tupleIJiiiiEEENS1_10collective13CollectiveMmaINS1_35MainloopSm100TmaUmmaWarpSpecializedILi5ELi2ELi4ENS5_IJNS4_1CILi1EEESB_SB_EEEEENS5_IJNSA_ILi64EEENSA_ILi128EEESE_EEENS_10bfloat16_tENS5_IJlSB_lEEESH_SI_NS4_8TiledMMAINS4_8MMA_AtomIJNS4_20SM100_MMA_F16BF16_SSISH_SH_fLi64ELi128ELNS4_4UMMA5MajorE0ELSN_0ELNSM_7ScaleInE0ELSO_0EEEEEENS4_6LayoutISC_NS5_IJNSA_ILi0EEESS_SS_EEEEENS5_IJNS4_10UnderscoreESV_SV_EEEEENS4_13SM90_TMA_LOADENS4_14ComposedLayoutINS4_7SwizzleILi3ELi4ELi3EEENS4_18smem_ptr_flag_bitsILi16EEENSR_INS5_IJNSA_ILi8EEESE_EEENS5_IJSE_SB_EEEEEEEvNS4_8identityESY_S18_vS19_EENS_8epilogue10collective18CollectiveEpilogueINS1B_23Sm100TmaWarpSpecializedILi4ELi2ELi16ELb1ELb0EEEJSG_NS5_IJNSR_ISE_SB_EENSR_INSA_ILi32EEESB_EEEEESH_SI_SH_SI_NS1B_6fusion15FusionCallbacksIS1F_NS1K_17LinearCombinationISH_fSH_fLNS_15FloatRoundStyleE2EEESG_S1J_JEEENS4_5SM1004TMEM4LOAD26SM100_TMEM_LOAD_16dp256b4xESY_NSZ_INS10_ILi2ELi4ELi3EEES13_NSR_INS5_IJS14_S1H_EEENS5_IJS1H_SB_EEEEEEENS4_17SM75_U32x4_LDSM_NENS4_14SM90_TMA_STOREES1Y_NS4_17SM90_U32x4_STSM_NENS4_39AutoVectorizingCopyWithAssumedAlignmentILi128EEEEEEvvEEEEvNT_6ParamsE)
        .other          _ZN7cutlass13device_kernelINS_4gemm6kernel13GemmUniversalIN4cute5tupleIJiiiiEEENS1_10collective13CollectiveMmaINS1_35MainloopSm100TmaUmmaWarpSpecializedILi5ELi2ELi4ENS5_IJNS4_1CILi1EEESB_SB_EEEEENS5_IJNSA_ILi64EEENSA_ILi128EEESE_EEENS_10bfloat16_tENS5_IJlSB_lEEESH_SI_NS4_8TiledMMAINS4_8MMA_AtomIJNS4_20SM100_MMA_F16BF16_SSISH_SH_fLi64ELi128ELNS4_4UMMA5MajorE0ELSN_0ELNSM_7ScaleInE0ELSO_0EEEEEENS4_6LayoutISC_NS5_IJNSA_ILi0EEESS_SS_EEEEENS5_IJNS4_10UnderscoreESV_SV_EEEEENS4_13SM90_TMA_LOADENS4_14ComposedLayoutINS4_7SwizzleILi3ELi4ELi3EEENS4_18smem_ptr_flag_bitsILi16EEENSR_INS5_IJNSA_ILi8EEESE_EEENS5_IJSE_SB_EEEEEEEvNS4_8identityESY_S18_vS19_EENS_8epilogue10collective18CollectiveEpilogueINS1B_23Sm100TmaWarpSpecializedILi4ELi2ELi16ELb1ELb0EEEJSG_NS5_IJNSR_ISE_SB_EENSR_INSA_ILi32EEESB_EEEEESH_SI_SH_SI_NS1B_6fusion15FusionCallbacksIS1F_NS1K_17LinearCombinationISH_fSH_fLNS_15FloatRoundStyleE2EEESG_S1J_JEEENS4_5SM1004TMEM4LOAD26SM100_TMEM_LOAD_16dp256b4xESY_NSZ_INS10_ILi2ELi4ELi3EEES13_NSR_INS5_IJS14_S1H_EEENS5_IJS1H_SB_EEEEEEENS4_17SM75_U32x4_LDSM_NENS4_14SM90_TMA_STOREES1Y_NS4_17SM90_U32x4_STSM_NENS4_39AutoVectorizingCopyWithAssumedAlignmentILi128EEEEEEvvEEEEvNT_6ParamsE,@"STO_CUDA_ENTRY STV_DEFAULT"
_ZN7cutlass13device_kernelINS_4gemm6kernel13GemmUniversalIN4cute5tupleIJiiiiEEENS1_10collective13CollectiveMmaINS1_35MainloopSm100TmaUmmaWarpSpecializedILi5ELi2ELi4ENS5_IJNS4_1CILi1EEESB_SB_EEEEENS5_IJNSA_ILi64EEENSA_ILi128EEESE_EEENS_10bfloat16_tENS5_IJlSB_lEEESH_SI_NS4_8TiledMMAINS4_8MMA_AtomIJNS4_20SM100_MMA_F16BF16_SSISH_SH_fLi64ELi128ELNS4_4UMMA5MajorE0ELSN_0ELNSM_7ScaleInE0ELSO_0EEEEEENS4_6LayoutISC_NS5_IJNSA_ILi0EEESS_SS_EEEEENS5_IJNS4_10UnderscoreESV_SV_EEEEENS4_13SM90_TMA_LOADENS4_14ComposedLayoutINS4_7SwizzleILi3ELi4ELi3EEENS4_18smem_ptr_flag_bitsILi16EEENSR_INS5_IJNSA_ILi8EEESE_EEENS5_IJSE_SB_EEEEEEEvNS4_8identityESY_S18_vS19_EENS_8epilogue10collective18CollectiveEpilogueINS1B_23Sm100TmaWarpSpecializedILi4ELi2ELi16ELb1ELb0EEEJSG_NS5_IJNSR_ISE_SB_EENSR_INSA_ILi32EEESB_EEEEESH_SI_SH_SI_NS1B_6fusion15FusionCallbacksIS1F_NS1K_17LinearCombinationISH_fSH_fLNS_15FloatRoundStyleE2EEESG_S1J_JEEENS4_5SM1004TMEM4LOAD26SM100_TMEM_LOAD_16dp256b4xESY_NSZ_INS10_ILi2ELi4ELi3EEES13_NSR_INS5_IJS14_S1H_EEENS5_IJS1H_SB_EEEEEEENS4_17SM75_U32x4_LDSM_NENS4_14SM90_TMA_STOREES1Y_NS4_17SM90_U32x4_STSM_NENS4_39AutoVectorizingCopyWithAssumedAlignmentILi128EEEEEEvvEEEEvNT_6ParamsE:
[----:B------:R-:W1:Y:S01]  /*0000*/  LDC R1, c[0x0][0x37c] ;  /* 0x0000df00ff017b82 */ /* 0x000e620000000800 */
[----:B------:R-:W2:Y:S01]  /*0010*/  S2R R72, SR_TID.X ;  /* 0x0000000000487919 */ /* 0x000ea20000002100 */
[----:B------:R-:W3:Y:S01]  /*0020*/  LDCU.64 UR4, c[0x0][0x890] ;  /* 0x00011200ff0477ac */ /* 0x000ee20008000a00 */
[----:B------:R-:W-:Y:S02]  /*0030*/  PRMT R59, RZ, 0x7610, R59 ;  /* 0x00007610ff3b7816 */ /* 0x000fe4000000003b */
[----:B------:R-:W-:Y:S01]  /*0040*/  ELECT P5, URZ, PT ;  /* 0x0000000000ff782f */ /* 0x000fe200038a0000 */
[----:B------:R-:W4:Y:S01]  /*0050*/  LDCU.64 UR46, c[0x0][0x358] ;  /* 0x00006b00ff2e77ac */ /* 0x000f220008000a00 */
[----:B---3--:R-:W-:-:S04]  /*0060*/  UISETP.NE.U32.AND UP0, UPT, UR4, URZ, UPT ;  /* 0x000000ff0400728c */ /* 0x008fc8000bf05070 */
[----:B------:R-:W-:Y:S01]  /*0070*/  UISETP.NE.AND.EX UP0, UPT, UR5, URZ, UPT, UP0 ;  /* 0x000000ff0500728c */ /* 0x000fe2000bf05300 */
[----:B--2---:R-:W-:-:S05]  /*0080*/  SHF.R.U32.HI R65, RZ, 0x5, R72 ;  /* 0x00000005ff417819 */ /* 0x004fca0000011648 */
[----:B------:R-:W2:Y:S02]  /*0090*/  SHFL.IDX PT, R0, R65, RZ, 0x1f ;  /* 0x00001fff41007589 */ /* 0x000ea400000e0000 */
[----:B--2---:R-:W-:Y:S01]  /*00a0*/  R2UR UR8, R0 ;  /* 0x00000000000872ca */ /* 0x004fe200000e0000 */
[----:B-1--4-:R-:W-:-:S14]  /*00b0*/  BRA.U UP0, `(.L_x_0) ;  /* 0x00000001002c7547 */ /* 0x012fdc000b800000 */
[----:B------:R-:W1:Y:S02]  /*00c0*/  LDCU.64 UR6, c[0x0][0x888] ;  /* 0x00011100ff0677ac */ /* 0x000e640008000a00 */
[----:B-1----:R-:W-:-:S04]  /*00d0*/  UISETP.NE.U32.AND UP0, UPT, UR6, URZ, UPT ;  /* 0x000000ff0600728c */ /* 0x002fc8000bf05070 */
[----:B------:R-:W-:-:S09]  /*00e0*/  UISETP.NE.AND.EX UP0, UPT, UR7, URZ, UPT, UP0 ;  /* 0x000000ff0700728c */ /* 0x000fd2000bf05300 */
[----:B------:R-:W-:Y:S05]  /*00f0*/  BRA.U !UP0, `(.L_x_1) ;  /* 0x0000000108107547 */ /* 0x000fea000b800000 */
[----:B------:R-:W1:Y:S02]  /*0100*/  LDC.64 R2, c[0x0][0x888] ;  /* 0x00022200ff027b82 */ /* 0x000e640000000a00 */
[----:B-1----:R1:W5:Y:S01]  /*0110*/  LDG.E R35, desc[UR46][R2.64] ;  /* 0x0000002e02237981 */ /* 0x002362000c1e1900 */
[----:B------:R-:W-:Y:S01]  /*0120*/  HFMA2 R59, -RZ, RZ, 0, 5.9604644775390625e-08 ;  /* 0x00000001ff3b7431 */ /* 0x000fe200000001ff */
[----:B------:R-:W-:Y:S05]  /*0130*/  BRA `(.L_x_0) ;  /* 0x00000000000c7947 */ /* 0x000fea0003800000 */
.L_x_1:
[----:B------:R-:W1:Y:S01]  /*0140*/  LDCU UR6, c[0x0][0x880] ;  /* 0x00011000ff0677ac */ /* 0x000e620008000800 */
[----:B------:R-:W-:Y:S01]  /*0150*/  HFMA2 R59, -RZ, RZ, 0, 5.9604644775390625e-08 ;  /* 0x00000001ff3b7431 */ /* 0x000fe200000001ff */
[----:B-1----:R-:W-:-:S07]  /*0160*/  MOV R35, UR6 ;  /* 0x0000000600237c02 */ /* 0x002fce0008000f00 */
.L_x_0:
[----:B------:R-:W2:Y:S02]  /*0170*/  LDCU.64 UR6, c[0x0][0x8b0] ;  /* 0x00011600ff0677ac */ /* 0x000ea40008000a00 */
[----:B--2---:R-:W-:-:S04]  /*0180*/  UISETP.NE.U32.AND UP0, UPT, UR6, URZ, UPT ;  /* 0x000000ff0600728c */ /* 0x004fc8000bf05070 */
[----:B------:R-:W-:-:S09]  /*0190*/  UISETP.NE.AND.EX UP0, UPT, UR7, URZ, UPT, UP0 ;  /* 0x000000ff0700728c */ /* 0x000fd2000bf05300 */
[----:B------:R-:W-:Y:S05]  /*01a0*/  BRA.U UP0, `(.L_x_2) ;  /* 0x0000000100247547 */ /* 0x000fea000b800000 */
[----:B------:R-:W2:Y:S02]  /*01b0*/  LDCU.64 UR6, c[0x0][0x8a8] ;  /* 0x00011500ff0677ac */ /* 0x000ea40008000a00 */
[----:B--2---:R-:W-:-:S04]  /*01c0*/  UISETP.NE.U32.AND UP0, UPT, UR6, URZ, UPT ;  /* 0x000000ff0600728c */ /* 0x004fc8000bf05070 */
[----:B------:R-:W-:-:S09]  /*01d0*/  UISETP.NE.AND.EX UP0, UPT, UR7, URZ, UPT, UP0 ;  /* 0x000000ff0700728c */ /* 0x000fd2000bf05300 */
[----:B------:R-:W-:Y:S05]  /*01e0*/  BRA.U !UP0, `(.L_x_3) ;  /* 0x00000001080c7547 */ /* 0x000fea000b800000 */
[----:B-1----:R-:W1:Y:S02]  /*01f0*/  LDC.64 R2, c[0x0][0x8a8] ;  /* 0x00022a00ff027b82 */ /* 0x002e640000000a00 */
[----:B-1----:R2:W5:Y:S01]  /*0200*/  LDG.E R33, desc[UR46][R2.64] ;  /* 0x0000002e02217981 */ /* 0x002562000c1e1900 */
[----:B------:R-:W-:Y:S05]  /*0210*/  BRA `(.L_x_2) ;  /* 0x0000000000087947 */ /* 0x000fea0003800000 */
.L_x_3:
[----:B------:R-:W2:Y:S02]  /*0220*/  LDCU UR6, c[0x0][0x8a0] ;  /* 0x00011400ff0677ac */ /* 0x000ea40008000800 */
[----:B--2---:R-:W-:Y:S02]  /*0230*/  MOV R33, UR6 ;  /* 0x0000000600217c02 */ /* 0x004fe40008000f00 */
.L_x_2:
[----:B------:R-:W-:Y:S01]  /*0240*/  IMAD.U32 R0, RZ, RZ, UR8 ;  /* 0x00000008ff007e24 */ /* 0x000fe2000f8e00ff */
[----:B------:R-:W-:Y:S04]  /*0250*/  BSSY.RECONVERGENT B0, `(.L_x_4) ;  /* 0x000000c000007945 */ /* 0x000fe80003800200 */
[C---:B------:R-:W-:Y:S02]  /*0260*/  ISETP.NE.OR P1, PT, R0.reuse, 0x1, !P5 ;  /* 0x000000010000780c */ /* 0x040fe40006f25670 */
[----:B------:R-:W-:-:S11]  /*0270*/  ISETP.NE.OR P0, PT, R0, 0x3, !P5 ;  /* 0x000000030000780c */ /* 0x000fd60006f05670 */
[----:B------:R-:W-:Y:S05]  /*0280*/  @P1 BRA `(.L_x_5) ;  /* 0x0000000000201947 */ /* 0x000fea0003800000 */
[----:B------:R-:W3:Y:S02]  /*0290*/  LDCU.64 UR6, c[0x0][0x348] ;  /* 0x00006900ff0677ac */ /* 0x000ee40008000a00 */
[----:B---3--:R-:W-:Y:S02]  /*02a0*/  UIADD3 UR10, UP1, UPT, UR6, 0x80, URZ ;  /* 0x00000080060a7890 */ /* 0x008fe4000ff3e0ff */
[----:B------:R-:W-:Y:S02]  /*02b0*/  UIADD3 UR6, UP0, UPT, UR6, 0x180, URZ ;  /* 0x0000018006067890 */ /* 0x000fe4000ff1e0ff */
[----:B------:R-:W-:Y:S02]  /*02c0*/  UIADD3.X UR11, UPT, UPT, URZ, UR7, URZ, UP1, !UPT ;  /* 0x00000007ff0b7290 */ /* 0x000fe40008ffe4ff */
[----:B------:R-:W-:-:S07]  /*02d0*/  UIADD3.X UR7, UPT, UPT, URZ, UR7, URZ, UP0, !UPT ;  /* 0x00000007ff077290 */ /* 0x000fce00087fe4ff */
[----:B------:R3:W-:Y:S02]  /*02e0*/  UTMACCTL.PF [UR10] ;  /* 0x000000000a0079b9 */ /* 0x0007e40008040000 */
[----:B------:R3:W-:Y:S02]  /*02f0*/  UTMACCTL.PF [UR6] ;  /* 0x00000000060079b9 */ /* 0x0007e40008040000 */
[----:B---3--:R-:W-:Y:S01]  /*0300*/  NOP ;  /* 0x0000000000007918 */ /* 0x008fe20000000000 */
.L_x_5:
[----:B------:R-:W-:Y:S05]  /*0310*/  BSYNC.RECONVERGENT B0 ;  /* 0x0000000000007941 */ /* 0x000fea0003800200 */
.L_x_4:
[----:B------:R-:W-:Y:S04]  /*0320*/  BSSY.RECONVERGENT B0, `(.L_x_6) ;  /* 0x000000a000007945 */ /* 0x000fe80003800200 */
        /* <DEDUP_REMOVED lines=9> */
.L_x_7:
[----:B------:R-:W-:Y:S05]  /*03c0*/  BSYNC.RECONVERGENT B0 ;  /* 0x0000000000007941 */ /* 0x000fea0003800200 */
.L_x_6:
[----:B------:R-:W3:Y:S01]  /*03d0*/  LDCU.64 UR6, c[0x0][0x888] ;  /* 0x00011100ff0677ac */ /* 0x000ee20008000a00 */
[----:B------:R-:W-:Y:S02]  /*03e0*/  UISETP.EQ.U32.AND UP1, UPT, UR4, URZ, UPT ;  /* 0x000000ff0400728c */ /* 0x000fe4000bf22070 */
[----:B------:R-:W-:Y:S02]  /*03f0*/  UPLOP3.LUT UP2, UPT, UPT, UPT, UPT, 0x80, 0x8 ;  /* 0x000000000008789c */ /* 0x000fe40003f4f070 */
[----:B---3--:R-:W-:-:S04]  /*0400*/  UISETP.NE.U32.AND UP0, UPT, UR6, URZ, UPT ;  /* 0x000000ff0600728c */ /* 0x008fc8000bf05070 */
[----:B------:R-:W-:-:S04]  /*0410*/  UISETP.NE.AND.EX UP0, UPT, UR7, URZ, UPT, UP0 ;  /* 0x000000ff0700728c */ /* 0x000fc8000bf05300 */
[----:B------:R-:W-:-:S04]  /*0420*/  UISETP.EQ.OR.EX UP3, UPT, UR5, URZ, !UP0, UP1 ;  /* 0x000000ff0500728c */ /* 0x000fc8000c762710 */
[----:B------:R-:W-:-:S05]  /*0430*/  UP2UR UR50, UPR, URZ, 0x8 ;  /* 0x00000008ff327883 */ /* 0x000fca0008000000 */
[----:B------:R-:W-:Y:S07]  /*0440*/  BRA.U !UP3, `(.L_x_8) ;  /* 0x000000010b207547 */ /* 0x000fee000b800000 */
[----:B------:R-:W-:Y:S01]  /*0450*/  UISETP.NE.U32.AND UP2, UPT, UR4, URZ, UPT ;  /* 0x000000ff0400728c */ /* 0x000fe2000bf45070 */
[----:B-----5:R-:W-:Y:S01]  /*0460*/  FSETP.NEU.AND P0, PT, R35, RZ, PT ;  /* 0x000000ff2300720b */ /* 0x020fe20003f0d000 */
[----:B------:R-:W-:Y:S02]  /*0470*/  USEL UR4, URZ, 0xffffffff, UP0 ;  /* 0xffffffffff047887 */ /* 0x000fe40008000000 */
[----:B------:R-:W-:-:S10]  /*0480*/  UISETP.NE.AND.EX UP2, UPT, UR5, URZ, UPT, UP2 ;  /* 0x000000ff0500728c */ /* 0x000fd4000bf45320 */
[----:B------:R-:W-:Y:S01]  /*0490*/  VOTEU.ANY UP1, P0 ;  /* 0x0000000000ff7886 */ /* 0x000fe20000020100 */
[----:B------:R-:W-:-:S04]  /*04a0*/  @!UP2 USEL UR4, URZ, 0xffffffff, UP1 ;  /* 0xffffffffff04a887 */ /* 0x000fc80008800000 */
[----:B------:R-:W-:-:S04]  /*04b0*/  ULOP3.LUT UR4, UR4, 0x1, URZ, 0xc0, !UPT ;  /* 0x0000000104047892 */ /* 0x000fc8000f8ec0ff */
[----:B------:R-:W-:-:S11]  /*04c0*/  UISETP.NE.U32.AND UP2, UPT, UR4, 0x1, UPT ;  /* 0x000000010400788c */ /* 0x000fd6000bf45070 */
.L_x_8:
[----:B-12---:R-:W1:Y:S01]  /*04d0*/  SHFL.IDX PT, R2, R65, RZ, 0x1f ;  /* 0x00001fff41027589 */ /* 0x006e6200000e0000 */
[----:B------:R-:W-:-:S04]  /*04e0*/  UISETP.NE.AND UP1, UPT, UR8, 0x2, UPT ;  /* 0x000000020800788c */ /* 0x000fc8000bf25270 */
[----:B------:R-:W-:Y:S01]  /*04f0*/  USEL UR6, URZ, 0x1, UP1 ;  /* 0x00000001ff067887 */ /* 0x000fe20008800000 */
[----:B-1----:R-:W-:-:S13]  /*0500*/  ISETP.NE.AND P0, PT, R2, RZ, PT ;  /* 0x000000ff0200720c */ /* 0x002fda0003f05270 */
[----:B------:R-:W-:Y:S05]  /*0510*/  @P0 BRA `(.L_x_9) ;  /* 0x0000000000500947 */ /* 0x000fea0003800000 */
[----:B------:R-:W1:Y:S01]  /*0520*/  S2UR UR5, SR_CgaCtaId ;  /* 0x00000000000579c3 */ /* 0x000e620000008800 */
[----:B------:R-:W-:Y:S01]  /*0530*/  UMOV UR7, 0x400 ;  /* 0x0000040000077882 */ /* 0x000fe20000000000 */
[----:B------:R-:W-:Y:S01]  /*0540*/  UMOV UR4, 0x1 ;  /* 0x0000000100047882 */ /* 0x000fe20000000000 */
[----:B------:R-:W-:Y:S01]  /*0550*/  ELECT P0, URZ, PT ;  /* 0x0000000000ff782f */ /* 0x000fe20003800000 */
[----:B------:R-:W-:-:S04]  /*0560*/  UIADD3 UR10, UPT, UPT, -UR4, 0x100000, URZ ;  /* 0x00100000040a7890 */ /* 0x000fc8000fffe1ff */
[----:B------:R-:W-:Y:S02]  /*0570*/  USHF.L.U32 UR11, UR10, 0xb, URZ ;  /* 0x0000000b0a0b7899 */ /* 0x000fe400080006ff */
[----:B------:R-:W-:Y:S02]  /*0580*/  USHF.L.U32 UR10, UR10, 0x1, URZ ;  /* 0x000000010a0a7899 */ /* 0x000fe400080006ff */
[----:B-1----:R-:W-:Y:S01]  /*0590*/  ULEA UR5, UR5, UR7, 0x18 ;  /* 0x0000000705057291 */ /* 0x002fe2000f8ec0ff */
[----:B------:R-:W1:Y:S11]  /*05a0*/  FENCE.VIEW.ASYNC.S ;  /* 0x00000000000073c6 */ /* 0x000e760000000000 */
[----:B-1----:R1:W2:Y:S01]  /*05b0*/  SYNCS.EXCH.64 URZ, [UR5], UR10 ;  /* 0x0000000a05ff75b2 */ /* 0x0022a20008000100 */
[----:B------:R1:W3:Y:S01]  /*05c0*/  SYNCS.EXCH.64 URZ, [UR5+0x28], UR10 ;  /* 0x0000280a05ff75b2 */ /* 0x0002e20008000100 */
[----:B------:R1:W4:Y:S01]  /*05d0*/  SYNCS.EXCH.64 URZ, [UR5+0x8], UR10 ;  /* 0x0000080a05ff75b2 */ /* 0x0003220008000100 */
[----:B------:R1:W1:Y:S01]  /*05e0*/  SYNCS.EXCH.64 URZ, [UR5+0x30], UR10 ;  /* 0x0000300a05ff75b2 */ /* 0x0002620008000100 */
[----:B------:R1:W1:Y:S01]  /*05f0*/  SYNCS.EXCH.64 URZ, [UR5+0x10], UR10 ;  /* 0x0000100a05ff75b2 */ /* 0x0002620008000100 */
[----:B------:R1:W1:Y:S01]  /*0600*/  SYNCS.EXCH.64 URZ, [UR5+0x38], UR10 ;  /* 0x0000380a05ff75b2 */ /* 0x0002620008000100 */
[----:B------:R1:W1:Y:S01]  /*0610*/  SYNCS.EXCH.64 URZ, [UR5+0x18], UR10 ;  /* 0x0000180a05ff75b2 */ /* 0x0002620008000100 */
[----:B------:R1:W1:Y:S01]  /*0620*/  SYNCS.EXCH.64 URZ, [UR5+0x40], UR10 ;  /* 0x0000400a05ff75b2 */ /* 0x0002620008000100 */
[----:B------:R1:W1:Y:S01]  /*0630*/  SYNCS.EXCH.64 URZ, [UR5+0x20], UR10 ;  /* 0x0000200a05ff75b2 */ /* 0x0002620008000100 */
[----:B------:R1:W1:Y:S01]  /*0640*/  SYNCS.EXCH.64 URZ, [UR5+0x48], UR10 ;  /* 0x0000480a05ff75b2 */ /* 0x0002620008000100 */
[----:B------:R-:W-:Y:S01]  /*0650*/  NOP ;  /* 0x0000000000007918 */ /* 0x000fe20000000000 */
.L_x_9:
[----:B------:R-:W2:Y:S01]  /*0660*/  SHFL.IDX PT, R2, R65, RZ, 0x1f ;  /* 0x00001fff41027589 */ /* 0x000ea200000e0000 */
[----:B------:R-:W-:Y:S01]  /*0670*/  NOP ;  /* 0x0000000000007918 */ /* 0x000fe20000000000 */
[----:B--2---:R-:W-:-:S13]  /*0680*/  ISETP.NE.AND P0, PT, R2, 0x1, PT ;  /* 0x000000010200780c */ /* 0x004fda0003f05270 */
[----:B------:R-:W-:Y:S05]  /*0690*/  @P0 BRA `(.L_x_10) ;  /* 0x0000000000580947 */ /* 0x000fea0003800000 */
[----:B------:R-:W2:Y:S01]  /*06a0*/  S2UR UR7, SR_CgaCtaId ;  /* 0x00000000000779c3 */ /* 0x000ea20000008800 */
[----:B------:R-:W-:Y:S01]  /*06b0*/  UMOV UR9, 0x400 ;  /* 0x0000040000097882 */ /* 0x000fe20000000000 */
[----:B-1----:R-:W-:Y:S01]  /*06c0*/  UMOV UR5, 0x20 ;  /* 0x0000002000057882 */ /* 0x002fe20000000000 */
[----:B------:R-:W-:Y:S01]  /*06d0*/  UMOV UR4, 0x80 ;  /* 0x0000008000047882 */ /* 0x000fe20000000000 */
[----:B------:R-:W-:-:S04]  /*06e0*/  UIADD3 UR10, UPT, UPT, -UR5, 0x100000, URZ ;  /* 0x00100000050a7890 */ /* 0x000fc8000fffe1ff */
[----:B------:R-:W-:Y:S02]  /*06f0*/  USHF.L.U32 UR11, UR10, 0xb, URZ ;  /* 0x0000000b0a0b7899 */ /* 0x000fe400080006ff */
[----:B------:R-:W-:Y:S02]  /*0700*/  USHF.L.U32 UR10, UR10, 0x1, URZ ;  /* 0x000000010a0a7899 */ /* 0x000fe400080006ff */
[----:B------:R-:W-:-:S04]  /*0710*/  UIADD3 UR4, UPT, UPT, -UR4, 0x100000, URZ ;  /* 0x0010000004047890 */ /* 0x000fc8000fffe1ff */
[----:B------:R-:W-:Y:S02]  /*0720*/  USHF.L.U32 UR5, UR4, 0xb, URZ ;  /* 0x0000000b04057899 */ /* 0x000fe400080006ff */
[----:B------:R-:W-:Y:S01]  /*0730*/  USHF.L.U32 UR4, UR4, 0x1, URZ ;  /* 0x0000000104047899 */ /* 0x000fe200080006ff */
[----:B------:R-:W-:Y:S01]  /*0740*/  ELECT P0, URZ, PT ;  /* 0x0000000000ff782f */ /* 0x000fe20003800000 */
[----:B--2---:R-:W-:Y:S01]  /*0750*/  ULEA UR7, UR7, UR9, 0x18 ;  /* 0x0000000907077291 */ /* 0x004fe2000f8ec0ff */
[----:B------:R-:W1:Y:S11]  /*0760*/  FENCE.VIEW.ASYNC.S ;  /* 0x00000000000073c6 */ /* 0x000e760000000000 */
[----:B-1----:R2:W1:Y:S01]  /*0770*/  SYNCS.EXCH.64 URZ, [UR7+0x50], UR10 ;  /* 0x0000500a07ff75b2 */ /* 0x0024620008000100 */
[----:B------:R2:W1:Y:S01]  /*0780*/  SYNCS.EXCH.64 URZ, [UR7+0x70], UR4 ;  /* 0x0000700407ff75b2 */ /* 0x0004620008000100 */
[----:B------:R2:W1:Y:S01]  /*0790*/  SYNCS.EXCH.64 URZ, [UR7+0x58], UR10 ;  /* 0x0000580a07ff75b2 */ /* 0x0004620008000100 */
[----:B------:R2:W1:Y:S01]  /*07a0*/  SYNCS.EXCH.64 URZ, [UR7+0x78], UR4 ;  /* 0x0000780407ff75b2 */ /* 0x0004620008000100 */
[----:B------:R2:W1:Y:S01]  /*07b0*/  SYNCS.EXCH.64 URZ, [UR7+0x60], UR10 ;  /* 0x0000600a07ff75b2 */ /* 0x0004620008000100 */
[----:B------:R2:W1:Y:S01]  /*07c0*/  SYNCS.EXCH.64 URZ, [UR7+0x80], UR4 ;  /* 0x0000800407ff75b2 */ /* 0x0004620008000100 */
[----:B------:R2:W1:Y:S01]  /*07d0*/  SYNCS.EXCH.64 URZ, [UR7+0x68], UR10 ;  /* 0x0000680a07ff75b2 */ /* 0x0004620008000100 */
[----:B------:R2:W1:Y:S02]  /*07e0*/  SYNCS.EXCH.64 URZ, [UR7+0x88], UR4 ;  /* 0x0000880407ff75b2 */ /* 0x0004640008000100 */
[----:B--2---:R-:W-:Y:S01]  /*07f0*/  NOP ;  /* 0x0000000000007918 */ /* 0x004fe20000000000 */
.L_x_10:
[----:B------:R-:W2:Y:S01]  /*0800*/  SHFL.IDX PT, R2, R65, RZ, 0x1f ;  /* 0x00001fff41027589 */ /* 0x000ea200000e0000 */
[----:B------:R-:W-:Y:S01]  /*0810*/  NOP ;  /* 0x0000000000007918 */ /* 0x000fe20000000000 */
[----:B--2---:R-:W-:-:S13]  /*0820*/  ISETP.NE.AND P0, PT, R2, 0x3, PT ;  /* 0x000000030200780c */ /* 0x004fda0003f05270 */
[----:B------:R-:W-:Y:S05]  /*0830*/  @P0 BRA `(.L_x_11) ;  /* 0x0000000000300947 */ /* 0x000fea0003800000 */
[----:B-1----:R-:W1:Y:S01]  /*0840*/  S2UR UR5, SR_CgaCtaId ;  /* 0x00000000000579c3 */ /* 0x002e620000008800 */
        /* <DEDUP_REMOVED lines=8> */
[----:B-1----:R2:W1:Y:S01]  /*08d0*/  SYNCS.EXCH.64 URZ, [UR5+0x90], UR10 ;  /* 0x0000900a05ff75b2 */ /* 0x0024620008000100 */
[----:B------:R2:W1:Y:S02]  /*08e0*/  SYNCS.EXCH.64 URZ, [UR5+0x98], UR10 ;  /* 0x0000980a05ff75b2 */ /* 0x0004640008000100 */
[----:B--2---:R-:W-:Y:S01]  /*08f0*/  NOP ;  /* 0x0000000000007918 */ /* 0x004fe20000000000 */
.L_x_11:
[----:B------:R-:W2:Y:S01]  /*0900*/  SHFL.IDX PT, R2, R65, RZ, 0x1f ;  /* 0x00001fff41027589 */ /* 0x000ea200000e0000 */
[----:B------:R-:W-:Y:S01]  /*0910*/  NOP ;  /* 0x0000000000007918 */ /* 0x000fe20000000000 */
[----:B--2---:R-:W-:-:S13]  /*0920*/  ISETP.NE.AND P0, PT, R2, 0x4, PT ;  /* 0x000000040200780c */ /* 0x004fda0003f05270 */
[----:B------:R-:W-:Y:S05]  /*0930*/  @P0 BRA `(.L_x_12) ;  /* 0x00000000004c0947 */ /* 0x000fea0003800000 */
[----:B-1----:R-:W1:Y:S01]  /*0940*/  S2UR UR5, SR_CgaCtaId ;  /* 0x00000000000579c3 */ /* 0x002e620000008800 */
[----:B------:R-:W-:Y:S01]  /*0950*/  UMOV UR9, 0x100 ;  /* 0x0000010000097882 */ /* 0x000fe20000000000 */
[----:B------:R-:W-:Y:S01]  /*0960*/  UMOV UR7, 0x400 ;  /* 0x0000040000077882 */ /* 0x000fe20000000000 */
[----:B------:R-:W-:Y:S01]  /*0970*/  USEL UR9, UR9, 0xe0, UP2 ;  /* 0x000000e009097887 */ /* 0x000fe20009000000 */
[----:B------:R-:W-:Y:S01]  /*0980*/  UMOV UR4, 0x1 ;  /* 0x0000000100047882 */ /* 0x000fe20000000000 */
[----:B------:R-:W-:Y:S01]  /*0990*/  ELECT P0, URZ, PT ;  /* 0x0000000000ff782f */ /* 0x000fe20003800000 */
[----:B------:R-:W-:-:S04]  /*09a0*/  UIADD3 UR10, UPT, UPT, -UR4, 0x100000, URZ ;  /* 0x00100000040a7890 */ /* 0x000fc8000fffe1ff */
[----:B------:R-:W-:Y:S02]  /*09b0*/  USHF.L.U32 UR11, UR10, 0xb, URZ ;  /* 0x0000000b0a0b7899 */ /* 0x000fe400080006ff */
[----:B------:R-:W-:Y:S02]  /*09c0*/  USHF.L.U32 UR10, UR10, 0x1, URZ ;  /* 0x000000010a0a7899 */ /* 0x000fe400080006ff */
[----:B------:R-:W-:-:S04]  /*09d0*/  UIADD3 UR12, UPT, UPT, -UR9, 0x100000, URZ ;  /* 0x00100000090c7890 */ /* 0x000fc8000fffe1ff */
[----:B------:R-:W-:Y:S02]  /*09e0*/  USHF.L.U32 UR13, UR12, 0xb, URZ ;  /* 0x0000000b0c0d7899 */ /* 0x000fe400080006ff */
[----:B------:R-:W-:Y:S02]  /*09f0*/  USHF.L.U32 UR12, UR12, 0x1, URZ ;  /* 0x000000010c0c7899 */ /* 0x000fe400080006ff */
[----:B-1----:R-:W-:Y:S01]  /*0a00*/  ULEA UR5, UR5, UR7, 0x18 ;  /* 0x0000000705057291 */ /* 0x002fe2000f8ec0ff */
[----:B------:R-:W1:Y:S11]  /*0a10*/  FENCE.VIEW.ASYNC.S ;  /* 0x00000000000073c6 */ /* 0x000e760000000000 */
[----:B-1----:R2:W1:Y:S01]  /*0a20*/  SYNCS.EXCH.64 URZ, [UR5+0xa0], UR10 ;  /* 0x0000a00a05ff75b2 */ /* 0x0024620008000100 */
[----:B------:R2:W1:Y:S01]  /*0a30*/  SYNCS.EXCH.64 URZ, [UR5+0xb0], UR12 ;  /* 0x0000b00c05ff75b2 */ /* 0x0004620008000100 */
[----:B------:R2:W1:Y:S01]  /*0a40*/  SYNCS.EXCH.64 URZ, [UR5+0xa8], UR10 ;  /* 0x0000a80a05ff75b2 */ /* 0x0004620008000100 */
[----:B------:R2:W1:Y:S02]  /*0a50*/  SYNCS.EXCH.64 URZ, [UR5+0xb8], UR12 ;  /* 0x0000b80c05ff75b2 */ /* 0x0004640008000100 */
[----:B--2---:R-:W-:Y:S01]  /*0a60*/  NOP ;  /* 0x0000000000007918 */ /* 0x004fe20000000000 */
.L_x_12:
        /* <DEDUP_REMOVED lines=26> */
.L_x_13:
        /* <DEDUP_REMOVED lines=18> */
.L_x_14:
[----:B-1----:R-:W1:Y:S01]  /*0d30*/  S2UR UR5, SR_CTAID.X ;  /* 0x00000000000579c3 */ /* 0x002e620000002500 */
[----:B------:R-:W-:-:S05]  /*0d40*/  CS2R.32 R60, SR_CgaSize ;  /* 0x00000000003c7805 */ /* 0x000fca0000008a00 */
[----:B------:R-:W-:-:S05]  /*0d50*/  IMAD R60, R60, -0xa0, RZ ;  /* 0xffffff603c3c7824 */ /* 0x000fca00078e02ff */
[----:B------:R-:W-:-:S14]  /*0d60*/  R2UR UR9, R60 ;  /* 0x000000003c0972ca */ /* 0x000fdc00000e0000 */
[----:B------:R-:W2:Y:S01]  /*0d70*/  LDCU UR9, c[0x0][UR9+0x2b0] ;  /* 0x00005600090977ac */ /* 0x000ea20008000800 */
[----:B------:R-:W-:Y:S01]  /*0d80*/  NOP ;  /* 0x0000000000007918 */ /* 0x000fe20000000000 */
[----:B------:R-:W-:-:S05]  /*0d90*/  CS2R.32 R60, SR_CgaSize ;  /* 0x00000000003c7805 */ /* 0x000fca0000008a00 */
[----:B------:R-:W-:-:S05]  /*0da0*/  IMAD R60, R60, -0xa0, RZ ;  /* 0xffffff603c3c7824 */ /* 0x000fca00078e02ff */
[----:B------:R-:W-:-:S14]  /*0db0*/  R2UR UR7, R60 ;  /* 0x000000003c0772ca */ /* 0x000fdc00000e0000 */
[----:B------:R-:W3:Y:S01]  /*0dc0*/  LDCU UR7, c[0x0][UR7+0x2b4] ;  /* 0x00005680070777ac */ /* 0x000ee20008000800 */
[----:B------:R-:W4:Y:S08]  /*0dd0*/  S2UR UR4, SR_CTAID.Y ;  /* 0x00000000000479c3 */ /* 0x000f300000002600 */
[----:B------:R-:W3:Y:S01]  /*0de0*/  LDC R9, c[0x0][0xb24] ;  /* 0x0002c900ff097b82 */ /* 0x000ee20000000800 */
[----:B-1----:R-:W-:-:S02]  /*0df0*/  I2FP.F32.U32 R4, UR5 ;  /* 0x0000000500047c45 */ /* 0x002fc40008201000 */
[----:B------:R-:W-:-:S05]  /*0e00*/  CS2R.32 R5, SR_CgaSize ;  /* 0x0000000000057805 */ /* 0x000fca0000008a00 */
[----:B------:R-:W-:-:S06]  /*0e10*/  IMAD R5, R5, -0xa0, RZ ;  /* 0xffffff6005057824 */ /* 0x000fcc00078e02ff */
[----:B------:R-:W1:Y:S01]  /*0e20*/  LDC R5, c[0x0][R5+0x2a0] ;  /* 0x0000a80005057b82 */ /* 0x000e620000000800 */
[----:B------:R-:W-:Y:S01]  /*0e30*/  MOV R21, UR5 ;  /* 0x0000000500157c02 */ /* 0x000fe20008000f00 */
[----:B--2---:R-:W-:Y:S01]  /*0e40*/  FMUL R4, R4, UR9 ;  /* 0x0000000904047c20 */ /* 0x004fe20008400000 */
[----:B----4-:R-:W-:Y:S02]  /*0e50*/  I2FP.F32.U32 R2, UR4 ;  /* 0x0000000400027c45 */ /* 0x010fe40008201000 */
[----:B------:R-:W-:-:S05]  /*0e60*/  CS2R.32 R3, SR_CgaSize ;  /* 0x0000000000037805 */ /* 0x000fca0000008a00 */
[----:B------:R-:W-:-:S06]  /*0e70*/  IMAD R3, R3, -0xa0, RZ ;  /* 0xffffff6003037824 */ /* 0x000fcc00078e02ff */
[----:B------:R-:W2:Y:S01]  /*0e80*/  LDC R3, c[0x0][R3+0x2a4] ;  /* 0x0000a90003037b82 */ /* 0x000ea20000000800 */
[----:B------:R-:W4:Y:S01]  /*0e90*/  F2I.U32.TRUNC.NTZ R60, R4 ;  /* 0x00000004003c7305 */ /* 0x000f22000020f000 */
[----:B------:R-:W-:Y:S01]  /*0ea0*/  MOV R20, UR4 ;  /* 0x0000000400147c02 */ /* 0x000fe20008000f00 */
[----:B---3--:R-:W-:-:S05]  /*0eb0*/  FMUL R2, R2, UR7 ;  /* 0x0000000702027c20 */ /* 0x008fca0008400000 */
[----:B------:R-:W-:Y:S01]  /*0ec0*/  BAR.SYNC.DEFER_BLOCKING 0x0 ;  /* 0x0000000000007b1d */ /* 0x000fe20000010000 */
[----:B------:R-:W-:-:S05]  /*0ed0*/  ISETP.GE.AND P0, PT, R9, 0x1, PT ;  /* 0x000000010900780c */ /* 0x000fca0003f06270 */
[----:B------:R-:W3:Y:S02]  /*0ee0*/  F2I.U32.TRUNC.NTZ R58, R2 ;  /* 0x00000002003a7305 */ /* 0x000ee4000020f000 */
[----:B------:R-:W2:Y:S01]  /*0ef0*/  S2UR UR36, SR_CTAID.Z ;  /* 0x00000000002479c3 */ /* 0x000ea20000002700 */
[----:B----4-:R-:W-:-:S05]  /*0f00*/  IADD3 R60, PT, PT, -R60, RZ, RZ ;  /* 0x000000ff3c3c7210 */ /* 0x010fca0007ffe1ff */
[----:B-1----:R-:W-:Y:S01]  /*0f10*/  IMAD R60, R5, R60, UR5 ;  /* 0x00000005053c7e24 */ /* 0x002fe2000f8e023c */
[----:B---3--:R-:W-:-:S05]  /*0f20*/  IADD3 R58, PT, PT, -R58, RZ, RZ ;  /* 0x000000ff3a3a7210 */ /* 0x008fca0007ffe1ff */
[----:B--2---:R-:W-:Y:S01]  /*0f30*/  IMAD R58, R3, R58, UR4 ;  /* 0x00000004033a7e24 */ /* 0x004fe2000f8e023a */
[----:B------:R-:W-:Y:S06]  /*0f40*/  @!P0 BRA `(.L_x_15) ;  /* 0x0000000000b88947 */ /* 0x000fec0003800000 */
[----:B------:R-:W1:Y:S01]  /*0f50*/  LDC.64 R4, c[0x0][0xb18] ;  /* 0x0002c600ff047b82 */ /* 0x000e620000000a00 */
[----:B------:R-:W-:-:S07]  /*0f60*/  ISETP.NE.AND P0, PT, R9, 0x1, PT ;  /* 0x000000010900780c */ /* 0x000fce0003f05270 */
[----:B------:R-:W2:Y:S08]  /*0f70*/  LDC R10, c[0x0][0xb0c] ;  /* 0x0002c300ff0a7b82 */ /* 0x000eb00000000800 */
[----:B------:R-:W3:Y:S08]  /*0f80*/  LDC R11, c[0x0][0x370] ;  /* 0x0000dc00ff0b7b82 */ /* 0x000ef00000000800 */
[----:B------:R-:W4:Y:S01]  /*0f90*/  LDC R12, c[0x0][0x374] ;  /* 0x0000dd00ff0c7b82 */ /* 0x000f220000000800 */
[----:B-1----:R-:W-:-:S07]  /*0fa0*/  ISETP.NE.AND P1, PT, R4, 0x1, PT ;  /* 0x000000010400780c */ /* 0x002fce0003f25270 */
[----:B------:R-:W3:Y:S01]  /*0fb0*/  LDC.64 R6, c[0x0][0xb10] ;  /* 0x0002c400ff067b82 */ /* 0x000ee20000000a00 */
[----:B--2---:R-:W-:-:S07]  /*0fc0*/  ISETP.NE.AND P2, PT, R10, 0x1, PT ;  /* 0x000000010a00780c */ /* 0x004fce0003f45270 */
[----:B------:R-:W1:Y:S08]  /*0fd0*/  LDC R8, c[0x0][0xb20] ;  /* 0x0002c800ff087b82 */ /* 0x000e700000000800 */
[----:B------:R-:W2:Y:S01]  /*0fe0*/  LDC.64 R2, c[0x0][0xb28] ;  /* 0x0002ca00ff027b82 */ /* 0x000ea20000000a00 */
[----:B----4-:R-:W-:-:S04]  /*0ff0*/  IMAD.HI.U32 R13, R12, R5, RZ ;  /* 0x000000050c0d7227 */ /* 0x010fc800078e00ff */
[----:B------:R-:W-:-:S04]  /*1000*/  IMAD.HI.U32 R5, R20, R5, RZ ;  /* 0x0000000514057227 */ /* 0x000fc800078e00ff */
[----:B---3--:R-:W-:-:S04]  /*1010*/  IMAD.HI.U32 R14, R11, R6, RZ ;  /* 0x000000060b0e7227 */ /* 0x008fc800078e00ff */
[C---:B------:R-:W-:Y:S01]  /*1020*/  IMAD.HI.U32 R16, R21.reuse, R6, RZ ;  /* 0x0000000615107227 */ /* 0x040fe200078e00ff */
[-C--:B------:R-:W-:Y:S02]  /*1030*/  @P2 SHF.R.U32.HI R11, RZ, R7.reuse, R14 ;  /* 0x00000007ff0b2219 */ /* 0x080fe4000001160e */
[-C--:B-1----:R-:W-:Y:S02]  /*1040*/  @P1 SHF.R.U32.HI R12, RZ, R8.reuse, R13 ;  /* 0x00000008ff0c1219 */ /* 0x082fe4000001160d */
[----:B------:R-:W-:Y:S02]  /*1050*/  SHF.R.U32.HI R5, RZ, R8, R5 ;  /* 0x00000008ff057219 */ /* 0x000fe40000011605 */
[----:B------:R-:W-:Y:S02]  /*1060*/  SHF.R.U32.HI R16, RZ, R7, R16 ;  /* 0x00000007ff107219 */ /* 0x000fe40000011610 */
[----:B------:R-:W-:Y:S01]  /*1070*/  SEL R5, R20, R5, !P1 ;  /* 0x0000000514057207 */ /* 0x000fe20004800000 */
[----:B--2---:R-:W-:Y:S01]  /*1080*/  IMAD.HI.U32 R14, R12, R2, RZ ;  /* 0x000000020c0e7227 */ /* 0x004fe200078e00ff */
[----:B------:R-:W-:-:S02]  /*1090*/  SEL R7, R21, R16, !P2 ;  /* 0x0000001015077207 */ /* 0x000fc40005000000 */
[----:B------:R-:W-:Y:S01]  /*10a0*/  IADD3 R13, PT, PT, -R5, RZ, RZ ;  /* 0x000000ff050d7210 */ /* 0x000fe20007ffe1ff */
[----:B------:R-:W-:Y:S01]  /*10b0*/  IMAD.HI.U32 R6, R11, R2, RZ ;  /* 0x000000020b067227 */ /* 0x000fe200078e00ff */
[----:B------:R-:W-:-:S03]  /*10c0*/  @P0 SHF.R.U32.HI R12, RZ, R3, R14 ;  /* 0x00000003ff0c0219 */ /* 0x000fc6000001160e */
[----:B------:R-:W-:Y:S01]  /*10d0*/  IMAD R13, R4, R13, R20 ;  /* 0x0000000d040d7224 */ /* 0x000fe200078e0214 */
[----:B------:R-:W-:Y:S01]  /*10e0*/  @P0 SHF.R.U32.HI R11, RZ, R3, R6 ;  /* 0x00000003ff0b0219 */ /* 0x000fe20000011606 */
[----:B------:R-:W-:-:S04]  /*10f0*/  IMAD R12, R12, R9, RZ ;  /* 0x000000090c0c7224 */ /* 0x000fc800078e02ff */
[----:B------:R-:W-:Y:S01]  /*1100*/  IMAD R6, R11, R9, RZ ;  /* 0x000000090b067224 */ /* 0x000fe200078e02ff */
[----:B------:R-:W-:-:S04]  /*1110*/  ISETP.GE.AND P1, PT, R5, R12, PT ;  /* 0x0000000c0500720c */ /* 0x000fc80003f26270 */
[----:B------:R-:W-:Y:S01]  /*1120*/  ISETP.GE.OR P1, PT, R7, R6, P1 ;  /* 0x000000060700720c */ /* 0x000fe20000f26670 */
[----:B------:R-:W-:-:S05]  /*1130*/  IMAD.HI.U32 R6, R5, R2, RZ ;  /* 0x0000000205067227 */ /* 0x000fca00078e00ff */
[----:B------:R-:W-:-:S04]  /*1140*/  SHF.R.U32.HI R6, RZ, R3, R6 ;  /* 0x00000003ff067219 */ /* 0x000fc80000011606 */
[----:B------:R-:W-:-:S03]  /*1150*/  SEL R6, R5, R6, !P0 ;  /* 0x0000000605067207 */ /* 0x000fc60004000000 */
[----:B------:R-:W-:Y:S01]  /*1160*/  @!P1 IMAD.HI.U32 R8, R7, R2, RZ ;  /* 0x0000000207089227 */ /* 0x000fe200078e00ff */
[----:B------:R-:W-:-:S04]  /*1170*/  IADD3 R2, PT, PT, -R6, RZ, RZ ;  /* 0x000000ff06027210 */ /* 0x000fc80007ffe1ff */
[----:B------:R-:W-:Y:S01]  /*1180*/  @!P1 SHF.R.U32.HI R8, RZ, R3, R8 ;  /* 0x00000003ff089219 */ /* 0x000fe20000011608 */
[----:B------:R-:W-:-:S03]  /*1190*/  IMAD R2, R9, R2, R5 ;  /* 0x0000000209027224 */ /* 0x000fc600078e0205 */
[----:B------:R-:W-:-:S05]  /*11a0*/  @!P1 SEL R3, R7, R8, !P0 ;  /* 0x0000000807039207 */ /* 0x000fca0004000000 */
[--C-:B------:R-:W-:Y:S02]  /*11b0*/  @!P1 IMAD.IADD R6, R6, 0x1, -R3.reuse ;  /* 0x0000000106069824 */ /* 0x100fe400078e0a03 */
[----:B------:R-:W-:Y:S01]  /*11c0*/  @!P1 IMAD R3, R2, R11, R3 ;  /* 0x0000000b02039224 */ /* 0x000fe200078e0203 */
[----:B------:R-:W-:Y:S01]  /*11d0*/  IADD3 R2, PT, PT, -R7, RZ, RZ ;  /* 0x000000ff07027210 */ /* 0x000fe20007ffe1ff */
[----:B------:R-:W-:Y:S02]  /*11e0*/  @!P1 IMAD R5, R6, R9, R7 ;  /* 0x0000000906059224 */ /* 0x000fe400078e0207 */
[----:B------:R-:W-:Y:S02]  /*11f0*/  @!P1 IMAD.MOV.U32 R7, RZ, RZ, R3 ;  /* 0x000000ffff079224 */ /* 0x000fe400078e0003 */
[----:B------:R-:W-:Y:S02]  /*1200*/  IMAD R2, R10, R2, R21 ;  /* 0x000000020a027224 */ /* 0x000fe400078e0215 */
[----:B------:R-:W-:-:S02]  /*1210*/  IMAD R20, R5, R4, R13 ;  /* 0x0000000405147224 */ /* 0x000fc400078e020d */
[----:B------:R-:W-:Y:S02]  /*1220*/  IMAD R21, R7, R10, R2 ;  /* 0x0000000a07157224 */ /* 0x000fe400078e0202 */
.L_x_15:
[----:B------:R-:W1:Y:S01]  /*1230*/  LDCU UR4, c[0x0][0xb30] ;  /* 0x00016600ff0477ac */ /* 0x000e620008000800 */
[----:B------:R-:W2:Y:S08]  /*1240*/  S2UR UR37, SR_CgaCtaId ;  /* 0x00000000002579c3 */ /* 0x000eb00000008800 */
[----:B------:R-:W3:Y:S01]  /*1250*/  LDC R26, c[0x0][0xb24] ;  /* 0x0002c900ff1a7b82 */ /* 0x000ee20000000800 */
[----:B-1----:R-:W-:-:S09]  /*1260*/  UISETP.NE.AND UP1, UPT, UR4, 0x1, UPT ;  /* 0x000000010400788c */ /* 0x002fd2000bf25270 */
[----:B--2---:R-:W-:Y:S05]  /*1270*/  BRA.U UP1, `(.L_x_16) ;  /* 0x0000000101407547 */ /* 0x004fea000b800000 */
[----:B------:R-:W1:Y:S08]  /*1280*/  LDC.64 R4, c[0x0][0xb10] ;  /* 0x0002c400ff047b82 */ /* 0x000e700000000a00 */
[----:B------:R-:W2:Y:S08]  /*1290*/  LDC.64 R2, c[0x0][0xb18] ;  /* 0x0002c600ff027b82 */ /* 0x000eb00000000a00 */
[----:B------:R-:W4:Y:S08]  /*12a0*/  LDC R6, c[0x0][0xb20] ;  /* 0x0002c800ff067b82 */ /* 0x000f300000000800 */
[----:B------:R-:W3:Y:S01]  /*12b0*/  LDC R8, c[0x0][0xb0c] ;  /* 0x0002c300ff087b82 */ /* 0x000ee20000000800 */
[----:B-1----:R-:W-:-:S05]  /*12c0*/  IMAD.HI.U32 R4, R21, R4, RZ ;  /* 0x0000000415047227 */ /* 0x002fca00078e00ff */
[----:B------:R-:W-:Y:S01]  /*12d0*/  SHF.R.U32.HI R4, RZ, R5, R4 ;  /* 0x00000005ff047219 */ /* 0x000fe20000011604 */
[----:B--2---:R-:W-:Y:S01]  /*12e0*/  IMAD.HI.U32 R3, R20, R3, RZ ;  /* 0x0000000314037227 */ /* 0x004fe200078e00ff */
[----:B------:R-:W-:-:S04]  /*12f0*/  ISETP.NE.AND P0, PT, R2, 0x1, PT ;  /* 0x000000010200780c */ /* 0x000fc80003f05270 */
[----:B----4-:R-:W-:-:S04]  /*1300*/  SHF.R.U32.HI R3, RZ, R6, R3 ;  /* 0x00000006ff037219 */ /* 0x010fc80000011603 */
[----:B------:R-:W-:Y:S02]  /*1310*/  SEL R3, R20, R3, !P0 ;  /* 0x0000000314037207 */ /* 0x000fe40004000000 */
[----:B---3--:R-:W-:-:S04]  /*1320*/  ISETP.NE.AND P1, PT, R8, 0x1, PT ;  /* 0x000000010800780c */ /* 0x008fc80003f25270 */
[----:B------:R-:W-:-:S05]  /*1330*/  SEL R4, R21, R4, !P1 ;  /* 0x0000000415047207 */ /* 0x000fca0004800000 */
[----:B------:R-:W-:Y:S02]  /*1340*/  IMAD.IADD R5, R3, 0x1, -R4 ;  /* 0x0000000103057824 */ /* 0x000fe400078e0a04 */
[----:B------:R-:W-:Y:S02]  /*1350*/  IMAD.IADD R3, R4, 0x1, -R3 ;  /* 0x0000000104037824 */ /* 0x000fe400078e0a03 */
[----:B------:R-:W-:Y:S02]  /*1360*/  IMAD R21, R5, R8, R21 ;  /* 0x0000000805157224 */ /* 0x000fe400078e0215 */
[----:B------:R-:W-:-:S07]  /*1370*/  IMAD R20, R3, R2, R20 ;  /* 0x0000000203147224 */ /* 0x000fce00078e0214 */
.L_x_16:
[----:B------:R-:W-:Y:S01]  /*1380*/  BAR.SYNC.DEFER_BLOCKING 0x0 ;  /* 0x0000000000007b1d */ /* 0x000fe20000010000 */
[----:B------:R-:W-:Y:S01]  /*1390*/  UISETP.NE.AND UP1, UPT, UR8, 0x2, UPT ;  /* 0x000000020800788c */ /* 0x000fe2000bf25270 */
[----:B------:R-:W-:Y:S02]  /*13a0*/  ISETP.NE.OR P5, PT, R0, 0x2, !P5 ;  /* 0x000000020000780c */ /* 0x000fe40006fa5670 */
[----:B------:R-:W-:-:S06]  /*13b0*/  LOP3.LUT R2, R72, 0x1f, RZ, 0xc0, !PT ;  /* 0x0000001f48027812 */ /* 0x000fcc00078ec0ff */
[----:B------:R-:W-:Y:S05]  /*13c0*/  BRA.U UP1, `(.L_x_17) ;  /* 0x0000001101847547 */ /* 0x000fea000b800000 */
[----:B------:R-:W1:Y:S01]  /*13d0*/  LDCU UR13, c[0x0][0x38c] ;  /* 0x00007180ff0d77ac */ /* 0x000e620008000800 */
[----:B------:R-:W2:Y:S01]  /*13e0*/  LDC R9, c[0x0][0x370] ;  /* 0x0000dc00ff097b82 */ /* 0x000ea20000000800 */
[----:B------:R-:W-:Y:S01]  /*13f0*/  PLOP3.LUT P1, PT, PT, PT, UP2, 0x80, 0x8 ;  /* 0x000000000008781c */ /* 0x000fe20003f2f028 */
[----:B------:R-:W-:Y:S01]  /*1400*/  HFMA2 R12, -RZ, RZ, 0, 0 ;  /* 0x00000000ff0c7431 */ /* 0x000fe200000001ff */
[----:B------:R-:W-:Y:S01]  /*1410*/  ISETP.EQ.OR P4, PT, R2, RZ, P5 ;  /* 0x000000ff0200720c */ /* 0x000fe20002f82670 */
[----:B------:R-:W-:Y:S01]  /*1420*/  IMAD.MOV.U32 R15, RZ, RZ, 0x1 ;  /* 0x00000001ff0f7424 */ /* 0x000fe200078e00ff */
[----:B------:R-:W-:Y:S01]  /*1430*/  PLOP3.LUT P1, PT, P1, PT, PT, 0x8, 0x80 ;  /* 0x000000000080781c */ /* 0x000fe20000f2e170 */
[----:B------:R-:W-:Y:S01]  /*1440*/  IMAD.MOV.U32 R14, RZ, RZ, RZ ;  /* 0x000000ffff0e7224 */ /* 0x000fe200078e00ff */
[----:B------:R-:W-:Y:S01]  /*1450*/  MOV R8, 0x1 ;  /* 0x0000000100087802 */ /* 0x000fe20000000f00 */
[----:B------:R-:W4:Y:S01]  /*1460*/  LDC R0, c[0x0][0x374] ;  /* 0x0000dd00ff007b82 */ /* 0x000f220000000800 */
[----:B------:R-:W-:Y:S01]  /*1470*/  IMAD.MOV.U32 R10, RZ, RZ, RZ ;  /* 0x000000ffff0a7224 */ /* 0x000fe200078e00ff */
[----:B------:R-:W2:Y:S01]  /*1480*/  LDCU.64 UR22, c[0x0][0x348] ;  /* 0x00006900ff1677ac */ /* 0x000ea20008000a00 */
[----:B------:R-:W-:Y:S01]  /*1490*/  UMOV UR6, URZ ;  /* 0x000000ff00067c82 */ /* 0x000fe20008000000 */
[----:B-1----:R-:W-:-:S04]  /*14a0*/  UIADD3 UR5, UPT, UPT, UR13, 0x3f, URZ ;  /* 0x0000003f0d057890 */ /* 0x002fc8000fffe0ff */
[----:B------:R-:W-:-:S04]  /*14b0*/  USHF.R.S32.HI UR4, URZ, 0x1f, UR5 ;  /* 0x0000001fff047899 */ /* 0x000fc80008011405 */
[----:B------:R-:W-:-:S04]  /*14c0*/  ULEA.HI UR4, UR4, UR5, URZ, 0x6 ;  /* 0x0000000504047291 */ /* 0x000fc8000f8f30ff */
[----:B------:R-:W-:Y:S02]  /*14d0*/  USHF.R.S32.HI UR15, URZ, 0x6, UR4 ;  /* 0x00000006ff0f7899 */ /* 0x000fe40008011404 */
[----:B------:R-:W-:Y:S02]  /*14e0*/  UIADD3 UR4, UPT, UPT, UR13, -0x1, URZ ;  /* 0xffffffff0d047890 */ /* 0x000fe4000fffe0ff */
[----:B------:R-:W-:Y:S02]  /*14f0*/  UISETP.LT.U32.AND UP0, UPT, UR15, 0x5, UPT ;  /* 0x000000050f00788c */ /* 0x000fe4000bf01070 */
[----:B------:R-:W-:Y:S02]  /*1500*/  UISETP.GE.U32.AND UP1, UPT, UR4, -0x7f, UPT ;  /* 0xffffff810400788c */ /* 0x000fe4000bf26070 */
[----:B------:R-:W-:Y:S02]  /*1510*/  USEL UR14, UR15, 0x5, UP0 ;  /* 0x000000050f0e7887 */ /* 0x000fe40008000000 */
[----:B------:R-:W-:-:S02]  /*1520*/  UIADD3 UR13, UPT, UPT, UR13, 0x7e, URZ ;  /* 0x0000007e0d0d7890 */ /* 0x000fc4000fffe0ff */
[----:B------:R-:W-:Y:S02]  /*1530*/  UIADD3 UR5, UPT, UPT, UR14, -0x1, URZ ;  /* 0xffffffff0e057890 */ /* 0x000fe4000fffe0ff */
[----:B------:R-:W-:-:S03]  /*1540*/  UIADD3 UR7, UPT, UPT, UR15, -UR14, URZ ;  /* 0x8000000e0f077290 */ /* 0x000fc6000fffe0ff */
[----:B------:R-:W-:-:S04]  /*1550*/  @UP1 UIADD3 UR5, UPT, UPT, UR14, URZ, URZ ;  /* 0x000000ff0e051290 */ /* 0x000fc8000fffe0ff */
[----:B--2---:R-:W-:-:S12]  /*1560*/  UIADD3 UR5, UPT, UPT, UR5, 0x1, URZ ;  /* 0x0000000105057890 */ /* 0x004fd8000fffe0ff */
.L_x_35:
[----:B------:R-:W-:Y:S01]  /*1570*/  UISETP.NE.AND UP0, UPT, UR37, URZ, UPT ;  /* 0x000000ff2500728c */ /* 0x000fe2000bf05270 */
[----:B------:R-:W1:Y:S08]  /*1580*/  S2UR UR37, SR_CgaCtaId ;  /* 0x00000000002579c3 */ /* 0x000e700000008800 */
[----:B------:R-:W-:Y:S05]  /*1590*/  BRA.U UP0, `(.L_x_18) ;  /* 0x0000000100347547 */ /* 0x000fea000b800000 */
[----:B------:R-:W2:Y:S01]  /*15a0*/  S2R R2, SR_CgaCtaId ;  /* 0x0000000000027919 */ /* 0x000ea20000008800 */
[----:B------:R-:W-:-:S04]  /*15b0*/  MOV R3, 0x400 ;  /* 0x0000040000037802 */ /* 0x000fc80000000f00 */
[----:B--2---:R-:W-:Y:S02]  /*15c0*/  LEA R3, R2, R3, 0x18 ;  /* 0x0000000302037211 */ /* 0x004fe400078ec0ff */
[----:B------:R-:W-:-:S03]  /*15d0*/  SHF.L.U32 R2, R8, 0x1f, RZ ;  /* 0x0000001f08027819 */ /* 0x000fc600000006ff */
[----:B------:R-:W-:-:S04]  /*15e0*/  IMAD R3, R10, 0x8, R3 ;  /* 0x000000080a037824 */ /* 0x000fc800078e0203 */
[----:B------:R-:W2:Y:S02]  /*15f0*/  SYNCS.PHASECHK.TRANS64.TRYWAIT P0, [R3+URZ+0x110], R2 ;  /* 0x00011002030075a7 */ /* 0x000ea400080011ff */
[----:B--2---:R-:W-:Y:S05]  /*1600*/  @!P0 BRA `(.L_x_19) ;  /* 0x0000006800408947 */ /* 0x004fea0003800000 */
.L_x_132:
[----:B------:R-:W-:Y:S01]  /*1610*/  VIADD R10, R10, 0x1 ;  /* 0x000000010a0a7836 */ /* 0x000fe20000000000 */
[----:B------:R2:W-:Y:S04]  /*1620*/  SYNCS.ARRIVE.TRANS64.A1T0 RZ, [R3+URZ+0x100], RZ ;  /* 0x000100ff03ff79a7 */ /* 0x0005e800081000ff */
[----:B------:R-:W-:-:S04]  /*1630*/  ISETP.NE.AND P0, PT, R10, 0x2, PT ;  /* 0x000000020a00780c */ /* 0x000fc80003f05270 */
[----:B------:R-:W-:Y:S02]  /*1640*/  SEL R10, R10, RZ, P0 ;  /* 0x000000ff0a0a7207 */ /* 0x000fe40000000000 */
[----:B--2---:R-:W-:-:S04]  /*1650*/  SEL R3, RZ, 0x1, P0 ;  /* 0x00000001ff037807 */ /* 0x004fc80000000000 */
[----:B------:R-:W-:-:S07]  /*1660*/  LOP3.LUT R8, R8, R3, RZ, 0x3c, !PT ;  /* 0x0000000308087212 */ /* 0x000fce00078e3cff */
.L_x_18:
[----:B------:R-:W-:Y:S01]  /*1670*/  UMOV UR4, 0x400 ;  /* 0x0000040000047882 */ /* 0x000fe20000000000 */
[----:B------:R-:W-:Y:S01]  /*1680*/  SHF.L.U32 R2, R15, 0x1f, RZ ;  /* 0x0000001f0f027819 */ /* 0x000fe200000006ff */
[----:B-1----:R-:W-:Y:S01]  /*1690*/  ULEA UR4, UR37, UR4, 0x18 ;  /* 0x0000000425047291 */ /* 0x002fe2000f8ec0ff */
[----:B------:R-:W-:Y:S01]  /*16a0*/  R2UR UR35, R21 ;  /* 0x00000000152372ca */ /* 0x000fe200000e0000 */
[----:B------:R-:W-:Y:S01]  /*16b0*/  UISETP.GE.U32.AND UP0, UPT, UR13, 0x7f, UPT ;  /* 0x0000007f0d00788c */ /* 0x000fe2000bf06070 */
[----:B------:R-:W-:Y:S01]  /*16c0*/  R2UR UR11, R20 ;  /* 0x00000000140b72ca */ /* 0x000fe200000e0000 */
[----:B------:R-:W-:Y:S01]  /*16d0*/  ULEA UR8, UR6, UR4, 0x3 ;  /* 0x0000000406087291 */ /* 0x000fe2000f8e18ff */
[----:B------:R-:W-:-:S08]  /*16e0*/  UMOV UR24, URZ ;  /* 0x000000ff00187c82 */ /* 0x000fd00008000000 */
[----:B------:R1:W2:Y:S01]  /*16f0*/  SYNCS.PHASECHK.TRANS64.TRYWAIT P0, [UR8+0x28], R2 ;  /* 0x00002802ff0075a7 */ /* 0x0002a20008001108 */
[----:B------:R-:W-:Y:S02]  /*1700*/  USHF.L.U32 UR35, UR35, 0x6, URZ ;  /* 0x0000000623237899 */ /* 0x000fe400080006ff */
[----:B------:R-:W-:Y:S01]  /*1710*/  USHF.L.U32 UR11, UR11, 0x7, URZ ;  /* 0x000000070b0b7899 */ /* 0x000fe200080006ff */
[----:B------:R-:W-:Y:S11]  /*1720*/  BRA.U !UP0, `(.L_x_20) ;  /* 0x0000000108a87547 */ /* 0x000ff6000b800000 */
[----:B------:R-:W-:Y:S01]  /*1730*/  UMOV UR16, URZ ;  /* 0x000000ff00107c82 */ /* 0x000fe20008000000 */
[----:B------:R-:W-:-:S05]  /*1740*/  UMOV UR17, UR6 ;  /* 0x0000000600117c82 */ /* 0x000fca0008000000 */
.L_x_25:
[----:B-1----:R-:W-:Y:S01]  /*1750*/  ULEA UR33, UR17, UR4, 0x3 ;  /* 0x0000000411217291 */ /* 0x002fe2000f8e18ff */
[----:B--2---:R-:W-:Y:S01]  /*1760*/  @!P5 MOV R3, 0x6000 ;  /* 0x000060000003d802 */ /* 0x004fe20000000f00 */
[----:B--2---:R-:W-:Y:S10]  /*1770*/  @P0 BRA `(.L_x_21) ;  /* 0x00000000000c0947 */ /* 0x004ff40003800000 */
[----:B------:R-:W-:-:S04]  /*1780*/  SHF.L.U32 R5, R15, 0x1f, RZ ;  /* 0x0000001f0f057819 */ /* 0x000fc800000006ff */
[----:B------:R-:W2:Y:S02]  /*1790*/  SYNCS.PHASECHK.TRANS64.TRYWAIT P0, [UR33+0x28], R5 ;  /* 0x00002805ff0075a7 */ /* 0x000ea40008001121 */
[----:B--2---:R-:W-:Y:S05]  /*17a0*/  @!P0 BRA `(.L_x_22) ;  /* 0x0000006400ec8947 */ /* 0x004fea0003800000 */
.L_x_21:
[----:B------:R2:W-:Y:S01]  /*17b0*/  @!P5 SYNCS.ARRIVE.TRANS64 RZ, [UR33], R3 ;  /* 0x00000003ffffd9a7 */ /* 0x0005e20008000021 */
[----:B------:R-:W-:Y:S04]  /*17c0*/  BSSY.RECONVERGENT B0, `(.L_x_23) ;  /* 0x0000003000007945 */ /* 0x000fe80003800200 */
[----:B------:R-:W-:Y:S05]  /*17d0*/  @P4 BRA `(.L_x_24) ;  /* 0x0000000000044947 */ /* 0x000fea0003800000 */
[----:B------:R-:W-:Y:S05]  /*17e0*/  BPT.TRAP 0x1 ;  /* 0x000000040000795c */ /* 0x000fea0000300000 */
.L_x_24:
[----:B------:R-:W-:Y:S05]  /*17f0*/  BSYNC.RECONVERGENT B0 ;  /* 0x0000000000007941 */ /* 0x000fea0003800200 */
.L_x_23:
[----:B------:R-:W-:Y:S02]  /*1800*/  UIADD3 UR6, UPT, UPT, UR17, 0x1, URZ ;  /* 0x0000000111067890 */ /* 0x000fe4000fffe0ff */
[----:B------:R-:W-:Y:S02]  /*1810*/  ULEA UR32, UR17, UR4, 0xd ;  /* 0x0000000411207291 */ /* 0x000fe4000f8e68ff */
[----:B------:R-:W-:Y:S02]  /*1820*/  UISETP.NE.AND UP0, UPT, UR6, 0x5, UPT ;  /* 0x000000050600788c */ /* 0x000fe4000bf05270 */
[----:B------:R-:W-:Y:S02]  /*1830*/  UIADD3 UR26, UP1, UPT, UR22, 0x80, URZ ;  /* 0x00000080161a7890 */ /* 0x000fe4000ff3e0ff */
[----:B------:R-:W-:Y:S02]  /*1840*/  USEL UR9, URZ, 0x1, UP0 ;  /* 0x00000001ff097887 */ /* 0x000fe40008000000 */
[----:B------:R-:W-:-:S02]  /*1850*/  USEL UR6, UR6, URZ, UP0 ;  /* 0x000000ff06067287 */ /* 0x000fc40008000000 */
[----:B------:R-:W-:Y:S02]  /*1860*/  UIADD3 UR20, UP0, UPT, UR22, 0x180, URZ ;  /* 0x0000018016147890 */ /* 0x000fe4000ff1e0ff */
[----:B------:R-:W-:Y:S01]  /*1870*/  ULEA UR8, UR6, UR4, 0x3 ;  /* 0x0000000406087291 */ /* 0x000fe2000f8e18ff */
[----:B------:R-:W-:Y:S01]  /*1880*/  LOP3.LUT R15, R15, UR9, RZ, 0x3c, !PT ;  /* 0x000000090f0f7c12 */ /* 0x000fe2000f8e3cff */
[----:B------:R-:W-:Y:S02]  /*1890*/  USHF.L.U32 UR34, UR16, 0x6, URZ ;  /* 0x0000000610227899 */ /* 0x000fe400080006ff */
[----:B------:R-:W-:Y:S01]  /*18a0*/  UIADD3.X UR27, UPT, UPT, URZ, UR23, URZ, UP1, !UPT ;  /* 0x00000017ff1b7290 */ /* 0x000fe20008ffe4ff */
[----:B-1----:R-:W-:Y:S01]  /*18b0*/  SHF.L.U32 R2, R15, 0x1f, RZ ;  /* 0x0000001f0f027819 */ /* 0x002fe200000006ff */
[----:B------:R-:W-:Y:S02]  /*18c0*/  UIADD3 UR32, UPT, UPT, UR32, 0x4400, URZ ;  /* 0x0000440020207890 */ /* 0x000fe4000fffe0ff */
[----:B------:R-:W-:Y:S01]  /*18d0*/  UIADD3.X UR21, UPT, UPT, URZ, UR23, URZ, UP0, !UPT ;  /* 0x00000017ff157290 */ /* 0x000fe200087fe4ff */
[----:B------:R1:W1:Y:S01]  /*18e0*/  SYNCS.PHASECHK.TRANS64.TRYWAIT P0, [UR8+0x28], R2 ;  /* 0x00002802ff0075a7 */ /* 0x0002620008001108 */
[----:B------:R-:W-:Y:S01]  /*18f0*/  ULEA UR8, UR17, UR4, 0xe ;  /* 0x0000000411087291 */ /* 0x000fe2000f8e70ff */
[----:B------:R-:W-:Y:S01]  /*1900*/  UMOV UR18, 0x0 ;  /* 0x0000000000127882 */ /* 0x000fe20000000000 */
[----:B------:R-:W-:-:S02]  /*1910*/  UMOV UR19, 0x10000000 ;  /* 0x1000000000137882 */ /* 0x000fc40000000000 */
[----:B------:R-:W-:Y:S01]  /*1920*/  UIADD3 UR8, UPT, UPT, UR8, 0xe400, URZ ;  /* 0x0000e40008087890 */ /* 0x000fe2000fffe0ff */
[----:B------:R1:W-:Y:S01]  /*1930*/  UTMALDG.3D [UR32], [UR26], desc[UR18] ;  /* 0x000012201a0075b4 */ /* 0x0003e20008011000 */
[----:B------:R-:W-:Y:S01]  /*1940*/  UMOV UR12, UR36 ;  /* 0x00000024000c7c82 */ /* 0x000fe20008000000 */
[----:B------:R-:W-:Y:S01]  /*1950*/  UMOV UR9, UR33 ;  /* 0x0000002100097c82 */ /* 0x000fe20008000000 */
[----:B------:R-:W-:Y:S01]  /*1960*/  UMOV UR10, UR34 ;  /* 0x00000022000a7c82 */ /* 0x000fe20008000000 */
[----:B------:R-:W-:Y:S01]  /*1970*/  UIADD3 UR16, UPT, UPT, UR16, 0x1, URZ ;  /* 0x0000000110107890 */ /* 0x000fe2000fffe0ff */
[----:B------:R-:W-:Y:S01]  /*1980*/  UMOV UR24, UR5 ;  /* 0x0000000500187c82 */ /* 0x000fe20008000000 */
[----:B------:R-:W-:Y:S02]  /*1990*/  UMOV UR17, UR6 ;  /* 0x0000000600117c82 */ /* 0x000fe40008000000 */
[----:B------:R1:W-:Y:S01]  /*19a0*/  UTMALDG.3D [UR8], [UR20], desc[UR18] ;  /* 0x00001208140075b4 */ /* 0x0003e20008011000 */
[----:B------:R-:W-:-:S09]  /*19b0*/  UISETP.NE.AND UP0, UPT, UR16, UR5, UPT ;  /* 0x000000051000728c */ /* 0x000fd2000bf05270 */
[----:B------:R-:W-:Y:S05]  /*19c0*/  BRA.U UP0, `(.L_x_25) ;  /* 0xfffffffd00607547 */ /* 0x000fea000b83ffff */
.L_x_20:
[----:B-1----:R-:W-:Y:S01]  /*19d0*/  ULEA UR8, UR6, UR4, 0x3 ;  /* 0x0000000406087291 */ /* 0x002fe2000f8e18ff */
[----:B------:R-:W-:Y:S01]  /*19e0*/  SHF.L.U32 R2, R15, 0x1f, RZ ;  /* 0x0000001f0f027819 */ /* 0x000fe200000006ff */
[----:B------:R-:W-:Y:S01]  /*19f0*/  @!P1 SYNCS.ARRIVE.TRANS64.A1T0 RZ, [UR4+0x98], RZ ;  /* 0x000098ffffff99a7 */ /* 0x000fe20008100004 */
[----:B------:R-:W-:-:S06]  /*1a00*/  UISETP.GT.AND UP0, UPT, UR15, UR14, UPT ;  /* 0x0000000e0f00728c */ /* 0x000fcc000bf04270 */
[----:B--2---:R1:W2:Y:S03]  /*1a10*/  SYNCS.PHASECHK.TRANS64.TRYWAIT P0, [UR8+0x28], R2 ;  /* 0x00002802ff0075a7 */ /* 0x0042a60008001108 */
[----:B------:R-:W-:Y:S05]  /*1a20*/  BRA.U !UP0, `(.L_x_26) ;  /* 0x0000000108ac7547 */ /* 0x000fea000b800000 */
[----:B------:R-:W-:Y:S01]  /*1a30*/  UIADD3 UR21, UPT, UPT, UR7, UR24, URZ ;  /* 0x0000001807157290 */ /* 0x000fe2000fffe0ff */
[----:B------:R-:W-:-:S11]  /*1a40*/  UMOV UR25, UR6 ;  /* 0x0000000600197c82 */ /* 0x000fd60008000000 */
.L_x_31:
[----:B-1----:R-:W-:Y:S01]  /*1a50*/  ULEA UR17, UR25, UR4, 0x3 ;  /* 0x0000000419117291 */ /* 0x002fe2000f8e18ff */
[----:B--2---:R-:W-:Y:S01]  /*1a60*/  @!P5 MOV R3, 0x6000 ;  /* 0x000060000003d802 */ /* 0x004fe20000000f00 */
[----:B--2---:R-:W-:Y:S10]  /*1a70*/  @P0 BRA `(.L_x_27) ;  /* 0x00000000000c0947 */ /* 0x004ff40003800000 */
[----:B------:R-:W-:-:S04]  /*1a80*/  SHF.L.U32 R5, R15, 0x1f, RZ ;  /* 0x0000001f0f057819 */ /* 0x000fc800000006ff */
[----:B------:R-:W2:Y:S02]  /*1a90*/  SYNCS.PHASECHK.TRANS64.TRYWAIT P0, [UR17+0x28], R5 ;  /* 0x00002805ff0075a7 */ /* 0x000ea40008001111 */
[----:B--2---:R-:W-:Y:S05]  /*1aa0*/  @!P0 BRA `(.L_x_28) ;  /* 0x0000006400448947 */ /* 0x004fea0003800000 */
.L_x_27:
[----:B------:R2:W-:Y:S01]  /*1ab0*/  @!P5 SYNCS.ARRIVE.TRANS64 RZ, [UR17], R3 ;  /* 0x00000003ffffd9a7 */ /* 0x0005e20008000011 */
[----:B------:R-:W-:Y:S04]  /*1ac0*/  BSSY.RECONVERGENT B0, `(.L_x_29) ;  /* 0x0000003000007945 */ /* 0x000fe80003800200 */
[----:B------:R-:W-:Y:S05]  /*1ad0*/  @P4 BRA `(.L_x_30) ;  /* 0x0000000000044947 */ /* 0x000fea0003800000 */
[----:B------:R-:W-:Y:S05]  /*1ae0*/  BPT.TRAP 0x1 ;  /* 0x000000040000795c */ /* 0x000fea0000300000 */
.L_x_30:
[----:B------:R-:W-:Y:S05]  /*1af0*/  BSYNC.RECONVERGENT B0 ;  /* 0x0000000000007941 */ /* 0x000fea0003800200 */
.L_x_29:
        /* <DEDUP_REMOVED lines=10> */
[----:B------:R-:W-:Y:S01]  /*1ba0*/  UIADD3 UR16, UPT, UPT, UR16, 0x4400, URZ ;  /* 0x0000440010107890 */ /* 0x000fe2000fffe0ff */
[----:B-1----:R-:W-:Y:S01]  /*1bb0*/  SHF.L.U32 R2, R15, 0x1f, RZ ;  /* 0x0000001f0f027819 */ /* 0x002fe200000006ff */
[----:B------:R-:W-:Y:S02]  /*1bc0*/  UIADD3.X UR31, UPT, UPT, URZ, UR23, URZ, UP1, !UPT ;  /* 0x00000017ff1f7290 */ /* 0x000fe40008ffe4ff */
[----:B------:R-:W-:Y:S01]  /*1bd0*/  UIADD3.X UR29, UPT, UPT, URZ, UR23, URZ, UP0, !UPT ;  /* 0x00000017ff1d7290 */ /* 0x000fe200087fe4ff */
[----:B------:R1:W1:Y:S01]  /*1be0*/  SYNCS.PHASECHK.TRANS64.TRYWAIT P0, [UR8+0x28], R2 ;  /* 0x00002802ff0075a7 */ /* 0x0002620008001108 */
[----:B------:R-:W-:Y:S01]  /*1bf0*/  ULEA UR8, UR25, UR4, 0xe ;  /* 0x0000000419087291 */ /* 0x000fe2000f8e70ff */
[----:B------:R-:W-:Y:S01]  /*1c00*/  UMOV UR26, 0x0 ;  /* 0x00000000001a7882 */ /* 0x000fe20000000000 */
[----:B------:R-:W-:-:S02]  /*1c10*/  UMOV UR27, 0x10000000 ;  /* 0x10000000001b7882 */ /* 0x000fc40000000000 */
[----:B------:R-:W-:Y:S01]  /*1c20*/  UIADD3 UR8, UPT, UPT, UR8, 0xe400, URZ ;  /* 0x0000e40008087890 */ /* 0x000fe2000fffe0ff */
[----:B------:R-:W-:Y:S01]  /*1c30*/  UMOV UR19, UR35 ;  /* 0x0000002300137c82 */ /* 0x000fe20008000000 */
[----:B------:R-:W-:Y:S01]  /*1c40*/  UMOV UR20, UR36 ;  /* 0x0000002400147c82 */ /* 0x000fe20008000000 */
[----:B------:R-:W-:Y:S01]  /*1c50*/  UMOV UR12, UR36 ;  /* 0x00000024000c7c82 */ /* 0x000fe20008000000 */
[----:B------:R-:W-:Y:S01]  /*1c60*/  UMOV UR9, UR17 ;  /* 0x0000001100097c82 */ /* 0x000fe20008000000 */
[----:B------:R-:W-:Y:S01]  /*1c70*/  UMOV UR10, UR18 ;  /* 0x00000012000a7c82 */ /* 0x000fe20008000000 */
[----:B------:R1:W-:Y:S01]  /*1c80*/  UTMALDG.3D [UR16], [UR30], desc[UR26] ;  /* 0x00001a101e0075b4 */ /* 0x0003e20008011000 */
[----:B------:R-:W-:Y:S01]  /*1c90*/  UIADD3 UR24, UPT, UPT, UR24, 0x1, URZ ;  /* 0x0000000118187890 */ /* 0x000fe2000fffe0ff */
[----:B------:R-:W-:-:S03]  /*1ca0*/  UMOV UR25, UR6 ;  /* 0x0000000600197c82 */ /* 0x000fc60008000000 */
[----:B------:R-:W-:Y:S01]  /*1cb0*/  UISETP.NE.AND UP0, UPT, UR24, UR21, UPT ;  /* 0x000000151800728c */ /* 0x000fe2000bf05270 */
[----:B------:R1:W-:Y:S08]  /*1cc0*/  UTMALDG.3D [UR8], [UR28], desc[UR26] ;  /* 0x00001a081c0075b4 */ /* 0x0003f00008011000 */
[----:B------:R-:W-:Y:S05]  /*1cd0*/  BRA.U UP0, `(.L_x_31) ;  /* 0xfffffffd005c7547 */ /* 0x000fea000b83ffff */
.L_x_26:
[----:B-1----:R-:W-:Y:S01]  /*1ce0*/  LEA R2, R14, UR4, 0x3 ;  /* 0x000000040e027c11 */ /* 0x002fe2000f8e18ff */
[----:B------:R-:W-:Y:S01]  /*1cf0*/  NOP ;  /* 0x0000000000007918 */ /* 0x000fe20000000000 */
[----:B--2---:R-:W-:Y:S02]  /*1d00*/  SHF.L.U32 R3, R12, 0x1f, RZ ;  /* 0x0000001f0c037819 */ /* 0x004fe400000006ff */
[----:B------:R-:W-:Y:S02]  /*1d10*/  LEA R4, R14, UR4, 0x4 ;  /* 0x000000040e047c11 */ /* 0x000fe4000f8e20ff */
[----:B------:R-:W1:Y:S02]  /*1d20*/  SYNCS.PHASECHK.TRANS64.TRYWAIT P0, [R2+URZ+0xa0], R3 ;  /* 0x0000a003020075a7 */ /* 0x000e6400080011ff */
[----:B-1----:R-:W-:Y:S05]  /*1d30*/  @!P0 BRA `(.L_x_32) ;  /* 0x0000006000b88947 */ /* 0x002fea0003800000 */
.L_x_135:
[----:B------:R-:W2:Y:S01]  /*1d40*/  LDS.128 R4, [R4+0x130] ;  /* 0x0001300004047984 */ /* 0x000ea20000000c00 */
[----:B---3--:R-:W-:Y:S01]  /*1d50*/  ISETP.GE.AND P0, PT, R26, 0x1, PT ;  /* 0x000000011a00780c */ /* 0x008fe20003f06270 */
[----:B-1----:R-:W-:Y:S01]  /*1d60*/  VIADD R2, R2, 0xb0 ;  /* 0x000000b002027836 */ /* 0x002fe20000000000 */
[----:B------:R-:W-:Y:S01]  /*1d70*/  @!PT LDS RZ, [RZ] ;  /* 0x00000000fffff984 */ /* 0x000fe20000000800 */
[----:B------:R-:W-:Y:S01]  /*1d80*/  @!PT LDS RZ, [RZ] ;  /* 0x00000000fffff984 */ /* 0x000fe20000000800 */
[----:B------:R-:W-:Y:S01]  /*1d90*/  @!PT LDS RZ, [RZ] ;  /* 0x00000000fffff984 */ /* 0x000fe20000000800 */
[----:B------:R-:W-:Y:S01]  /*1da0*/  @!PT LDS RZ, [RZ] ;  /* 0x00000000fffff984 */ /* 0x000fe20000000800 */
[----:B------:R1:W-:Y:S06]  /*1db0*/  MEMBAR.ALL.CTA ;  /* 0x0000000000007992 */ /* 0x0003ec0000008000 */
[----:B-1----:R-:W1:Y:S01]  /*1dc0*/  FENCE.VIEW.ASYNC.S ;  /* 0x00000000000073c6 */ /* 0x002e620000000000 */
[----:B------:R-:W-:-:S04]  /*1dd0*/  PRMT R2, RZ, 0x654, R2 ;  /* 0x00000654ff027816 */ /* 0x000fc80000000002 */
[----:B-1----:R1:W-:Y:S01]  /*1de0*/  SYNCS.ARRIVE.TRANS64.RED.A1T0 RZ, [R2+URZ], RZ ;  /* 0x000000ff02ff79a7 */ /* 0x0023e200081004ff */
[----:B--2---:R-:W-:-:S13]  /*1df0*/  LOP3.LUT P2, RZ, R6, 0x1, RZ, 0xc0, !PT ;  /* 0x0000000106ff7812 */ /* 0x004fda000784c0ff */
[----:B------:R-:W-:Y:S01]  /*1e00*/  @P2 SHF.R.U32.HI R3, RZ, 0x10, R5 ;  /* 0x00000010ff032819 */ /* 0x000fe20000011605 */
[----:B------:R-:W-:Y:S01]  /*1e10*/  VOTEU.ANY UP0, P2 ;  /* 0x0000000000ff7886 */ /* 0x000fe20001000100 */
[----:B------:R-:W-:Y:S02]  /*1e20*/  @P2 MOV R13, R4 ;  /* 0x00000004000d2202 */ /* 0x000fe40000000f00 */
[----:B------:R-:W-:Y:S02]  /*1e30*/  @P2 R2UR.BROADCAST UR8, R3 ;  /* 0x00000000030822ca */ /* 0x000fe400008e0000 */
[----:B------:R-:W-:-:S11]  /*1e40*/  @P2 LOP3.LUT R11, R5, 0xffff, RZ, 0xc0, !PT ;  /* 0x0000ffff050b2812 */ /* 0x000fd600078ec0ff */
[----:B------:R-:W-:Y:S01]  /*1e50*/  @UP0 UMOV UR36, UR8 ;  /* 0x0000000800240c82 */ /* 0x000fe20008000000 */
[----:B-1----:R-:W-:Y:S05]  /*1e60*/  @!P0 BRA `(.L_x_33) ;  /* 0x0000000000b88947 */ /* 0x002fea0003800000 */
[----:B------:R-:W4:Y:S01]  /*1e70*/  LDC.64 R4, c[0x0][0xb18] ;  /* 0x0002c600ff047b82 */ /* 0x000f220000000a00 */
[----:B------:R-:W-:-:S07]  /*1e80*/  ISETP.NE.AND P3, PT, R26, 0x1, PT ;  /* 0x000000011a00780c */ /* 0x000fce0003f65270 */
[----:B------:R-:W1:Y:S08]  /*1e90*/  LDC.64 R6, c[0x0][0xb10] ;  /* 0x0002c400ff067b82 */ /* 0x000e700000000a00 */
[----:B------:R-:W2:Y:S08]  /*1ea0*/  LDC R16, c[0x0][0xb20] ;  /* 0x0002c800ff107b82 */ /* 0x000eb00000000800 */
[----:B------:R-:W3:Y:S01]  /*1eb0*/  LDC R18, c[0x0][0xb0c] ;  /* 0x0002c300ff127b82 */ /* 0x000ee20000000800 */
[----:B----4-:R-:W-:Y:S01]  /*1ec0*/  IMAD.HI.U32 R17, R0, R5, RZ ;  /* 0x0000000500117227 */ /* 0x010fe200078e00ff */
[----:B------:R-:W-:-:S03]  /*1ed0*/  ISETP.NE.AND P0, PT, R4, 0x1, PT ;  /* 0x000000010400780c */ /* 0x000fc60003f05270 */
[----:B------:R-:W-:-:S03]  /*1ee0*/  IMAD.HI.U32 R5, R11, R5, RZ ;  /* 0x000000050b057227 */ /* 0x000fc600078e00ff */
[----:B------:R-:W4:Y:S01]  /*1ef0*/  LDC.64 R2, c[0x0][0xb28] ;  /* 0x0002ca00ff027b82 */ /* 0x000f220000000a00 */
[----:B-1----:R-:W-:-:S04]  /*1f00*/  IMAD.HI.U32 R20, R9, R6, RZ ;  /* 0x0000000609147227 */ /* 0x002fc800078e00ff */
[----:B------:R-:W-:Y:S01]  /*1f10*/  IMAD.HI.U32 R22, R13, R6, RZ ;  /* 0x000000060d167227 */ /* 0x000fe200078e00ff */
[----:B------:R-:W-:Y:S02]  /*1f20*/  SHF.R.U32.HI R20, RZ, R7, R20 ;  /* 0x00000007ff147219 */ /* 0x000fe40000011614 */
[-C--:B--2---:R-:W-:Y:S02]  /*1f30*/  SHF.R.U32.HI R17, RZ, R16.reuse, R17 ;  /* 0x00000010ff117219 */ /* 0x084fe40000011611 */
[----:B------:R-:W-:Y:S02]  /*1f40*/  SHF.R.U32.HI R16, RZ, R16, R5 ;  /* 0x00000010ff107219 */ /* 0x000fe40000011605 */
[----:B------:R-:W-:Y:S02]  /*1f50*/  SEL R17, R0, R17, !P0 ;  /* 0x0000001100117207 */ /* 0x000fe40004000000 */
[----:B------:R-:W-:Y:S02]  /*1f60*/  SHF.R.U32.HI R22, RZ, R7, R22 ;  /* 0x00000007ff167219 */ /* 0x000fe40000011616 */
[----:B---3--:R-:W-:-:S02]  /*1f70*/  ISETP.NE.AND P1, PT, R18, 0x1, PT ;  /* 0x000000011200780c */ /* 0x008fc40003f25270 */
[----:B------:R-:W-:Y:S02]  /*1f80*/  SEL R5, R11, R16, !P0 ;  /* 0x000000100b057207 */ /* 0x000fe40004000000 */
[----:B------:R-:W-:Y:S02]  /*1f90*/  SEL R19, R9, R20, !P1 ;  /* 0x0000001409137207 */ /* 0x000fe40004800000 */
[----:B------:R-:W-:Y:S01]  /*1fa0*/  SEL R7, R13, R22, !P1 ;  /* 0x000000160d077207 */ /* 0x000fe20004800000 */
[----:B----4-:R-:W-:-:S04]  /*1fb0*/  IMAD.HI.U32 R20, R17, R2, RZ ;  /* 0x0000000211147227 */ /* 0x010fc800078e00ff */
[----:B------:R-:W-:Y:S01]  /*1fc0*/  IMAD.HI.U32 R6, R19, R2, RZ ;  /* 0x0000000213067227 */ /* 0x000fe200078e00ff */
[----:B------:R-:W-:-:S04]  /*1fd0*/  @P3 SHF.R.U32.HI R17, RZ, R3, R20 ;  /* 0x00000003ff113219 */ /* 0x000fc80000011614 */
        /* <DEDUP_REMOVED lines=8> */
[----:B------:R-:W-:-:S04]  /*2060*/  @!P0 IMAD.HI.U32 R16, R7, R2, RZ ;  /* 0x0000000207108227 */ /* 0x000fc800078e00ff */
[----:B------:R-:W-:Y:S01]  /*2070*/  IMAD.MOV R2, RZ, RZ, -R6 ;  /* 0x000000ffff027224 */ /* 0x000fe200078e0a06 */
[----:B------:R-:W-:-:S03]  /*2080*/  @!P0 SHF.R.U32.HI R16, RZ, R3, R16 ;  /* 0x00000003ff108219 */ /* 0x000fc60000011610 */
[----:B------:R-:W-:Y:S01]  /*2090*/  IMAD R2, R26, R2, R5 ;  /* 0x000000021a027224 */ /* 0x000fe200078e0205 */
[----:B------:R-:W-:Y:S02]  /*20a0*/  @!P0 SEL R3, R7, R16, !P3 ;  /* 0x0000001007038207 */ /* 0x000fe40005800000 */
[----:B------:R-:W-:-:S03]  /*20b0*/  IADD3 R16, PT, PT, -R5, RZ, RZ ;  /* 0x000000ff05107210 */ /* 0x000fc60007ffe1ff */
[--C-:B------:R-:W-:Y:S02]  /*20c0*/  @!P0 IMAD.IADD R6, R6, 0x1, -R3.reuse ;  /* 0x0000000106068824 */ /* 0x100fe400078e0a03 */
[----:B------:R-:W-:Y:S01]  /*20d0*/  @!P0 IMAD R3, R2, R19, R3 ;  /* 0x0000001302038224 */ /* 0x000fe200078e0203 */
[----:B------:R-:W-:Y:S01]  /*20e0*/  IADD3 R2, PT, PT, -R7, RZ, RZ ;  /* 0x000000ff07027210 */ /* 0x000fe20007ffe1ff */
[----:B------:R-:W-:Y:S02]  /*20f0*/  @!P0 IMAD R5, R26, R6, R7 ;  /* 0x000000061a058224 */ /* 0x000fe400078e0207 */
[----:B------:R-:W-:Y:S02]  /*2100*/  IMAD R11, R4, R16, R11 ;  /* 0x00000010040b7224 */ /* 0x000fe400078e020b */
[----:B------:R-:W-:Y:S02]  /*2110*/  @!P0 IMAD.MOV.U32 R7, RZ, RZ, R3 ;  /* 0x000000ffff078224 */ /* 0x000fe400078e0003 */
[----:B------:R-:W-:-:S02]  /*2120*/  IMAD R2, R18, R2, R13 ;  /* 0x0000000212027224 */ /* 0x000fc400078e020d */
[----:B------:R-:W-:Y:S02]  /*2130*/  IMAD R11, R5, R4, R11 ;  /* 0x00000004050b7224 */ /* 0x000fe400078e020b */
[----:B------:R-:W-:Y:S02]  /*2140*/  IMAD R13, R7, R18, R2 ;  /* 0x00000012070d7224 */ /* 0x000fe400078e0202 */
.L_x_33:
[----:B------:R-:W1:Y:S02]  /*2150*/  LDCU UR8, c[0x0][0xb30] ;  /* 0x00016600ff0877ac */ /* 0x000e640008000800 */
[----:B-1----:R-:W-:-:S09]  /*2160*/  UISETP.NE.AND UP0, UPT, UR8, 0x1, UPT ;  /* 0x000000010800788c */ /* 0x002fd2000bf05270 */
[----:B------:R-:W-:Y:S05]  /*2170*/  BRA.U UP0, `(.L_x_34) ;  /* 0x0000000100407547 */ /* 0x000fea000b800000 */
[----:B------:R-:W1:Y:S08]  /*2180*/  LDC.64 R4, c[0x0][0xb10] ;  /* 0x0002c400ff047b82 */ /* 0x000e700000000a00 */
[----:B------:R-:W2:Y:S08]  /*2190*/  LDC.64 R2, c[0x0][0xb18] ;  /* 0x0002c600ff027b82 */ /* 0x000eb00000000a00 */
[----:B------:R-:W3:Y:S08]  /*21a0*/  LDC R6, c[0x0][0xb20] ;  /* 0x0002c800ff067b82 */ /* 0x000ef00000000800 */
[----:B------:R-:W4:Y:S01]  /*21b0*/  LDC R16, c[0x0][0xb0c] ;  /* 0x0002c300ff107b82 */ /* 0x000f220000000800 */
[----:B-1----:R-:W-:-:S05]  /*21c0*/  IMAD.HI.U32 R4, R13, R4, RZ ;  /* 0x000000040d047227 */ /* 0x002fca00078e00ff */
[----:B------:R-:W-:Y:S01]  /*21d0*/  SHF.R.U32.HI R4, RZ, R5, R4 ;  /* 0x00000005ff047219 */ /* 0x000fe20000011604 */
[----:B--2---:R-:W-:Y:S01]  /*21e0*/  IMAD.HI.U32 R3, R11, R3, RZ ;  /* 0x000000030b037227 */ /* 0x004fe200078e00ff */
[----:B------:R-:W-:-:S04]  /*21f0*/  ISETP.NE.AND P0, PT, R2, 0x1, PT ;  /* 0x000000010200780c */ /* 0x000fc80003f05270 */
[----:B---3--:R-:W-:-:S04]  /*2200*/  SHF.R.U32.HI R6, RZ, R6, R3 ;  /* 0x00000006ff067219 */ /* 0x008fc80000011603 */
[----:B------:R-:W-:Y:S02]  /*2210*/  SEL R3, R11, R6, !P0 ;  /* 0x000000060b037207 */ /* 0x000fe40004000000 */
[----:B----4-:R-:W-:-:S04]  /*2220*/  ISETP.NE.AND P1, PT, R16, 0x1, PT ;  /* 0x000000011000780c */ /* 0x010fc80003f25270 */
[----:B------:R-:W-:-:S05]  /*2230*/  SEL R4, R13, R4, !P1 ;  /* 0x000000040d047207 */ /* 0x000fca0004800000 */
[----:B------:R-:W-:Y:S02]  /*2240*/  IMAD.IADD R5, R3, 0x1, -R4 ;  /* 0x0000000103057824 */ /* 0x000fe400078e0a04 */
[----:B------:R-:W-:Y:S02]  /*2250*/  IMAD.IADD R3, R4, 0x1, -R3 ;  /* 0x0000000104037824 */ /* 0x000fe400078e0a03 */
[----:B------:R-:W-:Y:S02]  /*2260*/  IMAD R13, R5, R16, R13 ;  /* 0x00000010050d7224 */ /* 0x000fe400078e020d */
[----:B------:R-:W-:-:S07]  /*2270*/  IMAD R11, R3, R2, R11 ;  /* 0x00000002030b7224 */ /* 0x000fce00078e020b */
.L_x_34:
[----:B------:R-:W-:Y:S01]  /*2280*/  VIADD R14, R14, 0x1 ;  /* 0x000000010e0e7836 */ /* 0x000fe20000000000 */
[----:B------:R-:W-:Y:S01]  /*2290*/  PLOP3.LUT P1, PT, PT, PT, PT, 0x80, 0x8 ;  /* 0x000000000008781c */ /* 0x000fe20003f2f070 */
[----:B------:R-:W-:Y:S02]  /*22a0*/  IMAD.IADD R21, R13, 0x1, R60 ;  /* 0x000000010d157824 */ /* 0x000fe400078e023c */
[----:B------:R-:W-:Y:S01]  /*22b0*/  IMAD.IADD R20, R11, 0x1, R58 ;  /* 0x000000010b147824 */ /* 0x000fe200078e023a */
[----:B------:R-:W-:-:S04]  /*22c0*/  ISETP.NE.AND P0, PT, R14, 0x2, PT ;  /* 0x000000020e00780c */ /* 0x000fc80003f05270 */
[----:B------:R-:W-:Y:S02]  /*22d0*/  SEL R3, RZ, 0x1, P0 ;  /* 0x00000001ff037807 */ /* 0x000fe40000000000 */
[----:B------:R-:W-:Y:S02]  /*22e0*/  SEL R14, R14, RZ, P0 ;  /* 0x000000ff0e0e7207 */ /* 0x000fe40000000000 */
[----:B------:R-:W-:Y:S01]  /*22f0*/  LOP3.LUT R12, R12, R3, RZ, 0x3c, !PT ;  /* 0x000000030c0c7212 */ /* 0x000fe200078e3cff */
[----:B------:R-:W-:Y:S06]  /*2300*/  @P2 BRA `(.L_x_35) ;  /* 0xfffffff000982947 */ /* 0x000fec000383ffff */
[----:B------:R-:W-:Y:S01]  /*2310*/  UIADD3 UR4, UPT, UPT, UR4, 0x28, URZ ;  /* 0x0000002804047890 */ /* 0x000fe2000fffe0ff */
[----:B------:R-:W-:-:S03]  /*2320*/  SHF.L.U32 R3, R15, 0x1f, RZ ;  /* 0x0000001f0f037819 */ /* 0x000fc600000006ff */
[----:B------:R-:W-:-:S09]  /*2330*/  ULEA UR5, UR6, UR4, 0x3 ;  /* 0x0000000406057291 */ /* 0x000fd2000f8e18ff */
[----:B------:R-:W1:Y:S02]  /*2340*/  SYNCS.PHASECHK.TRANS64.TRYWAIT P0, [UR5], R3 ;  /* 0x00000003ff0075a7 */ /* 0x000e640008001105 */
[----:B-1----:R-:W-:Y:S05]  /*2350*/  @!P0 BRA `(.L_x_36) ;  /* 0x0000005c00448947 */ /* 0x002fea0003800000 */
.L_x_137:
[----:B------:R-:W-:-:S04]  /*2360*/  UIADD3 UR6, UPT, UPT, UR6, 0x1, URZ ;  /* 0x0000000106067890 */ /* 0x000fc8000fffe0ff */
[----:B------:R-:W-:-:S04]  /*2370*/  UISETP.NE.AND UP0, UPT, UR6, 0x5, UPT ;  /* 0x000000050600788c */ /* 0x000fc8000bf05270 */
[----:B------:R-:W-:Y:S02]  /*2380*/  USEL UR7, URZ, 0x1, UP0 ;  /* 0x00000001ff077887 */ /* 0x000fe40008000000 */
[----:B------:R-:W-:-:S04]  /*2390*/  USEL UR6, UR6, URZ, UP0 ;  /* 0x000000ff06067287 */ /* 0x000fc80008000000 */
[----:B------:R-:W-:Y:S01]  /*23a0*/  ULEA UR5, UR6, UR4, 0x3 ;  /* 0x0000000406057291 */ /* 0x000fe2000f8e18ff */
[----:B------:R-:W-:-:S04]  /*23b0*/  LOP3.LUT R2, R15, UR7, RZ, 0x3c, !PT ;  /* 0x000000070f027c12 */ /* 0x000fc8000f8e3cff */
[----:B-1----:R-:W-:-:S04]  /*23c0*/  SHF.L.U32 R3, R2, 0x1f, RZ ;  /* 0x0000001f02037819 */ /* 0x002fc800000006ff */
[----:B------:R-:W1:Y:S02]  /*23d0*/  SYNCS.PHASECHK.TRANS64.TRYWAIT P0, [UR5], R3 ;  /* 0x00000003ff0075a7 */ /* 0x000e640008001105 */
[----:B-1----:R-:W-:Y:S05]  /*23e0*/  @!P0 BRA `(.L_x_37) ;  /* 0x0000005c00388947 */ /* 0x002fea0003800000 */
.L_x_139:
        /* <DEDUP_REMOVED lines=9> */
.L_x_141:
        /* <DEDUP_REMOVED lines=9> */
.L_x_143:
[----:B------:R-:W-:-:S04]  /*2510*/  UIADD3 UR6, UPT, UPT, UR6, 0x1, URZ ;  /* 0x0000000106067890 */ /* 0x000fc8000fffe0ff */
[----:B------:R-:W-:-:S04]  /*2520*/  UISETP.NE.AND UP0, UPT, UR6, 0x5, UPT ;  /* 0x000000050600788c */ /* 0x000fc8000bf05270 */
[----:B------:R-:W-:Y:S02]  /*2530*/  USEL UR5, URZ, 0x1, UP0 ;  /* 0x00000001ff057887 */ /* 0x000fe40008000000 */
[----:B------:R-:W-:-:S04]  /*2540*/  USEL UR6, UR6, URZ, UP0 ;  /* 0x000000ff06067287 */ /* 0x000fc80008000000 */
[----:B------:R-:W-:Y:S01]  /*2550*/  ULEA UR6, UR6, UR4, 0x3 ;  /* 0x0000000406067291 */ /* 0x000fe2000f8e18ff */
[----:B-1----:R-:W-:-:S04]  /*2560*/  LOP3.LUT R3, R2, UR5, RZ, 0x3c, !PT ;  /* 0x0000000502037c12 */ /* 0x002fc8000f8e3cff */
[----:B------:R-:W-:Y:S01]  /*2570*/  SHF.L.U32 R3, R3, 0x1f, RZ ;  /* 0x0000001f03037819 */ /* 0x000fe200000006ff */
[----:B----4-:R-:W-:-:S07]  /*2580*/  IMAD.U32 R0, RZ, RZ, UR6 ;  /* 0x00000006ff007e24 */ /* 0x010fce000f8e00ff */
.L_x_40:
[----:B-1----:R1:W2:Y:S02]  /*2590*/  SYNCS.PHASECHK.TRANS64.TRYWAIT P0, [R0+URZ], R3 ;  /* 0x00000003000075a7 */ /* 0x0022a400080011ff */
[----:B--2---:R-:W-:Y:S05]  /*25a0*/  @!P0 NANOSLEEP.SYNCS 0x989680 ;  /* 0x009896800000895d */ /* 0x004fea0003900000 */
[----:B------:R-:W2:Y:S02]  /*25b0*/  @!P0 SYNCS.PHASECHK.TRANS64 P0, [R0+URZ], R3 ;  /* 0x00000003000085a7 */ /* 0x000ea400080010ff */
[----:B--2---:R-:W-:Y:S05]  /*25c0*/  @P0 EXIT ;  /* 0x000000000000094d */ /* 0x004fea0003800000 */
[----:B------:R-:W-:Y:S05]  /*25d0*/  BRA `(.L_x_40) ;  /* 0xfffffffc00ec7947 */ /* 0x000fea000383ffff */
.L_x_17:
[----:B------:R-:W-:-:S04]  /*25e0*/  UISETP.NE.AND UP1, UPT, UR37, URZ, UPT ;  /* 0x000000ff2500728c */ /* 0x000fc8000bf25270 */
[----:B------:R-:W-:-:S09]  /*25f0*/  UISETP.NE.OR UP1, UPT, UR8, 0x1, UP1 ;  /* 0x000000010800788c */ /* 0x000fd20008f25670 */
[----:B------:R-:W-:Y:S05]  /*2600*/  BRA.U UP1, `(.L_x_41) ;  /* 0x0000000501487547 */ /* 0x000fea000b800000 */
[----:B------:R-:W-:Y:S01]  /*2610*/  ISETP.NE.AND P2, PT, R2, RZ, PT ;  /* 0x000000ff0200720c */ /* 0x000fe20003f45270 */
[----:B------:R-:W-:Y:S01]  /*2620*/  IMAD.MOV.U32 R12, RZ, RZ, 0x1 ;  /* 0x00000001ff0c7424 */ /* 0x000fe200078e00ff */
[----:B------:R-:W-:Y:S02]  /*2630*/  CS2R R10, SRZ ;  /* 0x00000000000a7805 */ /* 0x000fe4000001ff00 */
[----:B------:R-:W-:Y:S01]  /*2640*/  CS2R R8, SRZ ;  /* 0x0000000000087805 */ /* 0x000fe2000001ff00 */
[----:B------:R-:W-:Y:S01]  /*2650*/  UMOV UR4, 0x400 ;  /* 0x0000040000047882 */ /* 0x000fe20000000000 */
[----:B------:R-:W-:Y:S01]  /*2660*/  UMOV UR6, URZ ;  /* 0x000000ff00067c82 */ /* 0x000fe20008000000 */
[----:B------:R-:W-:-:S12]  /*2670*/  ULEA UR37, UR37, UR4, 0x18 ;  /* 0x0000000425257291 */ /* 0x000fd8000f8ec0ff */
.L_x_45:
[----:B------:R-:W-:Y:S02]  /*2680*/  LEA R0, R8, UR37, 0x3 ;  /* 0x0000002508007c11 */ /* 0x000fe4000f8e18ff */
[----:B------:R-:W-:-:S03]  /*2690*/  SHF.L.U32 R5, R9, 0x1f, RZ ;  /* 0x0000001f09057819 */ /* 0x000fc600000006ff */
[----:B------:R-:W-:Y:S01]  /*26a0*/  VIADD R4, R0, 0x110 ;  /* 0x0000011000047836 */ /* 0x000fe20000000000 */
[----:B------:R-:W1:Y:S02]  /*26b0*/  SYNCS.PHASECHK.TRANS64.TRYWAIT P0, [R0+URZ+0x100], R5 ;  /* 0x00010005000075a7 */ /* 0x000e6400080011ff */
[----:B-1----:R-:W-:Y:S05]  /*26c0*/  @!P0 BRA `(.L_x_42) ;  /* 0x0000005800c88947 */ /* 0x002fea0003800000 */
.L_x_144:
[----:B------:R-:W-:Y:S01]  /*26d0*/  ULEA UR5, UR6, UR37, 0x3 ;  /* 0x0000002506057291 */ /* 0x000fe2000f8e18ff */
[----:B------:R-:W-:Y:S02]  /*26e0*/  PRMT R4, RZ, 0x654, R4 ;  /* 0x00000654ff047816 */ /* 0x000fe40000000004 */
[----:B-1----:R-:W-:Y:S01]  /*26f0*/  SHF.L.U32 R5, R12, 0x1f, RZ ;  /* 0x0000001f0c057819 */ /* 0x002fe200000006ff */
[----:B------:R-:W-:Y:S01]  /*2700*/  UIADD3 UR4, UPT, UPT, UR5, 0xa0, URZ ;  /* 0x000000a005047890 */ /* 0x000fe2000fffe0ff */
[----:B------:R1:W-:Y:S05]  /*2710*/  SYNCS.ARRIVE.TRANS64.RED.A1T0 RZ, [R4+URZ], RZ ;  /* 0x000000ff04ff79a7 */ /* 0x0003ea00081004ff */
[----:B------:R-:W-:Y:S01]  /*2720*/  IMAD.U32 R7, RZ, RZ, UR4 ;  /* 0x00000004ff077e24 */ /* 0x000fe2000f8e00ff */
[----:B------:R-:W2:Y:S04]  /*2730*/  SYNCS.PHASECHK.TRANS64.TRYWAIT P0, [UR5+0xb0], R5 ;  /* 0x0000b005ff0075a7 */ /* 0x000ea80008001105 */
[----:B------:R-:W-:Y:S01]  /*2740*/  PRMT R6, R2, 0x654, R7 ;  /* 0x0000065402067816 */ /* 0x000fe20000000007 */
[----:B-1----:R-:W-:Y:S01]  /*2750*/  @!P2 IMAD.MOV.U32 R4, RZ, RZ, 0x10 ;  /* 0x00000010ff04a424 */ /* 0x002fe200078e00ff */
[----:B--2---:R-:W-:Y:S06]  /*2760*/  @!P0 BRA `(.L_x_43) ;  /* 0x0000005800b48947 */ /* 0x004fec0003800000 */
.L_x_146:
[----:B------:R-:W-:Y:S01]  /*2770*/  ULEA UR4, UR6, UR37, 0x4 ;  /* 0x0000002506047291 */ /* 0x000fe2000f8e20ff */
[----:B------:R-:W-:Y:S01]  /*2780*/  SEL R3, R6, R3, !P2 ;  /* 0x0000000306037207 */ /* 0x000fe20005000000 */
[----:B------:R-:W-:Y:S01]  /*2790*/  UIADD3 UR5, UPT, UPT, UR5, 0xa0, URZ ;  /* 0x000000a005057890 */ /* 0x000fe2000fffe0ff */
[----:B-1----:R-:W-:Y:S01]  /*27a0*/  LEA R0, R11, UR37, 0x3 ;  /* 0x000000250b007c11 */ /* 0x002fe2000f8e18ff */
[----:B------:R-:W-:Y:S01]  /*27b0*/  UIADD3 UR4, UPT, UPT, UR4, 0x130, URZ ;  /* 0x0000013004047890 */ /* 0x000fe2000fffe0ff */
[----:B------:R-:W-:Y:S01]  /*27c0*/  SHF.L.U32 R5, R10, 0x1f, RZ ;  /* 0x0000001f0a057819 */ /* 0x000fe200000006ff */
[----:B------:R1:W-:Y:S01]  /*27d0*/  @!P2 SYNCS.ARRIVE.TRANS64.RED RZ, [R3+URZ], R4 ;  /* 0x0000000403ffa9a7 */ /* 0x0003e200080004ff */
[----:B------:R-:W-:Y:S01]  /*27e0*/  UIADD3 UR6, UPT, UPT, UR6, 0x1, URZ ;  /* 0x0000000106067890 */ /* 0x000fe2000fffe0ff */
[----:B------:R-:W-:-:S03]  /*27f0*/  VIADD R8, R8, 0x1 ;  /* 0x0000000108087836 */ /* 0x000fc60000000000 */
[----:B------:R-:W-:Y:S02]  /*2800*/  UISETP.NE.AND UP0, UPT, UR6, 0x2, UPT ;  /* 0x000000020600788c */ /* 0x000fe4000bf05270 */
[----:B------:R-:W-:Y:S06]  /*2810*/  UGETNEXTWORKID.BROADCAST [UR4], [UR5] ;  /* 0x00000000040073ca */ /* 0x000fec0008000100 */
[----:B------:R-:W-:Y:S01]  /*2820*/  USEL UR4, URZ, 0x1, UP0 ;  /* 0x00000001ff047887 */ /* 0x000fe20008000000 */
[----:B------:R-:W-:Y:S01]  /*2830*/  ISETP.NE.AND P0, PT, R8, 0x2, PT ;  /* 0x000000020800780c */ /* 0x000fe20003f05270 */
[----:B------:R-:W-:Y:S01]  /*2840*/  USEL UR6, UR6, URZ, UP0 ;  /* 0x000000ff06067287 */ /* 0x000fe20008000000 */
[----:B------:R-:W2:Y:S03]  /*2850*/  SYNCS.PHASECHK.TRANS64.TRYWAIT P1, [R0+URZ+0xa0], R5 ;  /* 0x0000a005000075a7 */ /* 0x000ea600080211ff */
[----:B------:R-:W-:Y:S01]  /*2860*/  LOP3.LUT R12, R12, UR4, RZ, 0x3c, !PT ;  /* 0x000000040c0c7c12 */ /* 0x000fe2000f8e3cff */
[----:B-12---:R-:W-:Y:S07]  /*2870*/  @!P1 BRA `(.L_x_44) ;  /* 0x0000005800889947 */ /* 0x006fee0003800000 */
.L_x_147:
[C---:B------:R-:W-:Y:S01]  /*2880*/  LEA R4, R11.reuse, UR37, 0x4 ;  /* 0x000000250b047c11 */ /* 0x040fe2000f8e20ff */
[----:B-1----:R-:W-:Y:S01]  /*2890*/  VIADD R0, R0, 0xb0 ;  /* 0x000000b000007836 */ /* 0x002fe20000000000 */
[----:B------:R-:W-:Y:S01]  /*28a0*/  SEL R8, R8, RZ, P0 ;  /* 0x000000ff08087207 */ /* 0x000fe20000000000 */
[----:B------:R-:W-:-:S03]  /*28b0*/  VIADD R11, R11, 0x1 ;  /* 0x000000010b0b7836 */ /* 0x000fc60000000000 */
[----:B------:R-:W1:Y:S01]  /*28c0*/  LDS.128 R4, [R4+0x130] ;  /* 0x0001300004047984 */ /* 0x000e620000000c00 */
[----:B------:R-:W-:Y:S02]  /*28d0*/  PRMT R0, RZ, 0x654, R0 ;  /* 0x00000654ff007816 */ /* 0x000fe40000000000 */
[C---:B------:R-:W-:Y:S01]  /*28e0*/  ISETP.NE.AND P1, PT, R11.reuse, 0x2, PT ;  /* 0x000000020b00780c */ /* 0x040fe20003f25270 */
[----:B------:R-:W-:Y:S01]  /*28f0*/  @!PT LDS RZ, [RZ] ;  /* 0x00000000fffff984 */ /* 0x000fe20000000800 */
[----:B------:R-:W-:Y:S01]  /*2900*/  @!PT LDS RZ, [RZ] ;  /* 0x00000000fffff984 */ /* 0x000fe20000000800 */
[----:B------:R-:W-:Y:S01]  /*2910*/  @!PT LDS RZ, [RZ] ;  /* 0x00000000fffff984 */ /* 0x000fe20000000800 */
[----:B------:R-:W-:Y:S01]  /*2920*/  @!PT LDS RZ, [RZ] ;  /* 0x00000000fffff984 */ /* 0x000fe20000000800 */
[----:B------:R2:W-:Y:S06]  /*2930*/  MEMBAR.ALL.CTA ;  /* 0x0000000000007992 */ /* 0x0005ec0000008000 */
[----:B--2---:R-:W2:Y:S01]  /*2940*/  FENCE.VIEW.ASYNC.S ;  /* 0x00000000000073c6 */ /* 0x004ea20000000000 */
[----:B------:R-:W-:Y:S01]  /*2950*/  SEL R11, R11, RZ, P1 ;  /* 0x000000ff0b0b7207 */ /* 0x000fe20000800000 */
[----:B--2---:R2:W-:Y:S01]  /*2960*/  SYNCS.ARRIVE.TRANS64.RED.A1T0 RZ, [R0+URZ], RZ ;  /* 0x000000ff00ff79a7 */ /* 0x0045e200081004ff */
[----:B-1----:R-:W-:-:S02]  /*2970*/  LOP3.LUT P3, RZ, R6, 0x1, RZ, 0xc0, !PT ;  /* 0x0000000106ff7812 */ /* 0x002fc4000786c0ff */
[----:B------:R-:W-:-:S04]  /*2980*/  SEL R5, RZ, 0x1, P1 ;  /* 0x00000001ff057807 */ /* 0x000fc80000800000 */
[----:B------:R-:W-:Y:S02]  /*2990*/  LOP3.LUT R10, R10, R5, RZ, 0x3c, !PT ;  /* 0x000000050a0a7212 */ /* 0x000fe400078e3cff */
[----:B--2---:R-:W-:-:S04]  /*29a0*/  SEL R0, RZ, 0x1, P0 ;  /* 0x00000001ff007807 */ /* 0x004fc80000000000 */
[----:B------:R-:W-:Y:S01]  /*29b0*/  LOP3.LUT R9, R9, R0, RZ, 0x3c, !PT ;  /* 0x0000000009097212 */ /* 0x000fe200078e3cff */
[----:B------:R-:W-:Y:S06]  /*29c0*/  @P3 BRA `(.L_x_45) ;  /* 0xfffffffc002c3947 */ /* 0x000fec000383ffff */
[----:B------:R-:W-:Y:S01]  /*29d0*/  ULEA UR5, UR6, UR37, 0x3 ;  /* 0x0000002506057291 */ /* 0x000fe2000f8e18ff */
[----:B------:R-:W-:-:S08]  /*29e0*/  SHF.L.U32 R3, R12, 0x1f, RZ ;  /* 0x0000001f0c037819 */ /* 0x000fd000000006ff */
[----:B------:R-:W1:Y:S02]  /*29f0*/  SYNCS.PHASECHK.TRANS64 P0, [UR5+0xb0], R3 ;  /* 0x0000b003ff0075a7 */ /* 0x000e640008001005 */
[----:B-1----:R-:W-:Y:S05]  /*2a00*/  @P0 BRA `(.L_x_46) ;  /* 0x0000000000080947 */ /* 0x002fea0003800000 */
[----:B------:R-:W1:Y:S02]  /*2a10*/  SYNCS.PHASECHK.TRANS64.TRYWAIT P0, [UR5+0xb0], R3 ;  /* 0x0000b003ff0075a7 */ /* 0x000e640008001105 */
[----:B-1----:R-:W-:Y:S05]  /*2a20*/  @!P0 BRA `(.L_x_47) ;  /* 0x0000005800308947 */ /* 0x002fea0003800000 */
.L_x_46:
[----:B------:R-:W-:-:S04]  /*2a30*/  UIADD3 UR4, UPT, UPT, UR6, 0x1, URZ ;  /* 0x0000000106047890 */ /* 0x000fc8000fffe0ff */
[----:B------:R-:W-:-:S04]  /*2a40*/  UISETP.NE.AND UP0, UPT, UR4, 0x2, UPT ;  /* 0x000000020400788c */ /* 0x000fc8000bf05270 */
[----:B------:R-:W-:Y:S02]  /*2a50*/  USEL UR7, URZ, 0x1, UP0 ;  /* 0x00000001ff077887 */ /* 0x000fe40008000000 */
[----:B------:R-:W-:-:S04]  /*2a60*/  USEL UR4, UR4, URZ, UP0 ;  /* 0x000000ff04047287 */ /* 0x000fc80008000000 */
[----:B------:R-:W-:Y:S01]  /*2a70*/  ULEA UR4, UR4, UR37, 0x3 ;  /* 0x0000002504047291 */ /* 0x000fe2000f8e18ff */
[----:B-1----:R-:W-:-:S04]  /*2a80*/  LOP3.LUT R3, R12, UR7, RZ, 0x3c, !PT ;  /* 0x000000070c037c12 */ /* 0x002fc8000f8e3cff */
[----:B------:R-:W-:-:S04]  /*2a90*/  SHF.L.U32 R0, R3, 0x1f, RZ ;  /* 0x0000001f03007819 */ /* 0x000fc800000006ff */
[----:B------:R-:W1:Y:S02]  /*2aa0*/  SYNCS.PHASECHK.TRANS64 P0, [UR4+0xb0], R0 ;  /* 0x0000b000ff0075a7 */ /* 0x000e640008001004 */
[----:B-1----:R-:W-:Y:S05]  /*2ab0*/  @P0 EXIT ;  /* 0x000000000000094d */ /* 0x002fea0003800000 */
[----:B------:R-:W-:Y:S02]  /*2ac0*/  SHF.L.U32 R3, R3, 0x1f, RZ ;  /* 0x0000001f03037819 */ /* 0x000fe400000006ff */
[----:B------:R-:W-:-:S07]  /*2ad0*/  MOV R0, UR4 ;  /* 0x0000000400007c02 */ /* 0x000fce0008000f00 */
.L_x_48:
[----:B-1----:R1:W2:Y:S02]  /*2ae0*/  SYNCS.PHASECHK.TRANS64.TRYWAIT P0, [R0+URZ+0xb0], R3 ;  /* 0x0000b003000075a7 */ /* 0x0022a400080011ff */
[----:B--2---:R-:W-:Y:S05]  /*2af0*/  @!P0 NANOSLEEP.SYNCS 0x989680 ;  /* 0x009896800000895d */ /* 0x004fea0003900000 */
[----:B------:R-:W2:Y:S02]  /*2b00*/  @!P0 SYNCS.PHASECHK.TRANS64 P0, [R0+URZ+0xb0], R3 ;  /* 0x0000b003000085a7 */ /* 0x000ea400080010ff */
[----:B--2---:R-:W-:Y:S05]  /*2b10*/  @P0 EXIT ;  /* 0x000000000000094d */ /* 0x004fea0003800000 */
[----:B------:R-:W-:Y:S05]  /*2b20*/  BRA `(.L_x_48) ;  /* 0xfffffffc00ec7947 */ /* 0x000fea000383ffff */
.L_x_41:
[----:B------:R-:W-:-:S09]  /*2b30*/  UISETP.NE.AND UP1, UPT, UR8, URZ, UPT ;  /* 0x000000ff0800728c */ /* 0x000fd2000bf25270 */
[----:B------:R-:W-:Y:S05]  /*2b40*/  BRA.U UP1, `(.L_x_49) ;  /* 0x0000000d01cc7547 */ /* 0x000fea000b800000 */
[----:B------:R-:W-:Y:S01]  /*2b50*/  UMOV UR4, 0x40 ;  /* 0x0000004000047882 */ /* 0x000fe20000000000 */
[----:B------:R-:W-:Y:S01]  /*2b60*/  NOP ;  /* 0x0000000000007918 */ /* 0x000fe20000000000 */
[----:B------:R-:W-:Y:S01]  /*2b70*/  ULEA UR4, UR37, UR4, 0x18 ;  /* 0x0000000425047291 */ /* 0x000fe2000f8ec0ff */
[----:B------:R-:W-:Y:S02]  /*2b80*/  UMOV UR5, 0x400 ;  /* 0x0000040000057882 */ /* 0x000fe40000000000 */
[----:B------:R-:W-:-:S06]  /*2b90*/  ULEA UR37, UR37, UR5, 0x18 ;  /* 0x0000000525257291 */ /* 0x000fcc000f8ec0ff */
[----:B------:R-:W1:Y:S02]  /*2ba0*/  LDS.U8 R0, [UR4+0x1c] ;  /* 0x00001c04ff007984 */ /* 0x000e640008000000 */
[----:B-1----:R-:W-:-:S13]  /*2bb0*/  ISETP.NE.AND P0, PT, R0, RZ, PT ;  /* 0x000000ff0000720c */ /* 0x002fda0003f05270 */
[----:B------:R-:W-:Y:S05]  /*2bc0*/  @P0 BRA `(.L_x_50) ;  /* 0x0000000000580947 */ /* 0x000fea0003800000 */
[----:B------:R-:W-:-:S13]  /*2bd0*/  ELECT P0, URZ, PT ;  /* 0x0000000000ff782f */ /* 0x000fda0003800000 */
[----:B------:R-:W-:Y:S05]  /*2be0*/  @!P0 BRA `(.L_x_51) ;  /* 0x0000000000608947 */ /* 0x000fea0003800000 */
[----:B------:R-:W-:Y:S01]  /*2bf0*/  UMOV UR5, 0x10 ;  /* 0x0000001000057882 */ /* 0x000fe20000000000 */
[----:B------:R-:W-:Y:S01]  /*2c00*/  HFMA2 R0, -RZ, RZ, 0, 5.9604644775390625e-08 ;  /* 0x00000001ff007431 */ /* 0x000fe200000001ff */
[----:B------:R-:W-:-:S03]  /*2c10*/  MOV R2, 0xffff ;  /* 0x0000ffff00027802 */ /* 0x000fc60000000f00 */
[----:B------:R-:W-:Y:S04]  /*2c20*/  DEPBAR.LE SB1, 0x36 ;  /* 0x00009d800000791a */ /* 0x000fe80000000000 */
[----:B------:R-:W1:Y:S02]  /*2c30*/  UTCATOMSWS.FIND_AND_SET.ALIGN UP0, UR5, UR5 ;  /* 0x00000005000575e3 */ /* 0x000e640008000800 */
[----:B-1----:R-:W-:Y:S01]  /*2c40*/  MOV R3, UR5 ;  /* 0x0000000500037c02 */ /* 0x002fe20008000f00 */
[----:B------:R-:W-:Y:S06]  /*2c50*/  BRA.U UP0, `(.L_x_52) ;  /* 0x0000000100187547 */ /* 0x000fec000b800000 */
.L_x_53:
[----:B------:R-:W-:Y:S05]  /*2c60*/  NANOSLEEP 0x64 ;  /* 0x000000640000795d */ /* 0x000fea0003800000 */
[----:B------:R-:W-:-:S05]  /*2c70*/  UMOV UR5, 0x10 ;  /* 0x0000001000057882 */ /* 0x000fca0000000000 */
[----:B------:R-:W-:Y:S04]  /*2c80*/  DEPBAR.LE SB1, 0x36 ;  /* 0x00009d800000791a */ /* 0x000fe80000000000 */
[----:B------:R-:W1:Y:S02]  /*2c90*/  UTCATOMSWS.FIND_AND_SET.ALIGN UP0, UR5, UR5 ;  /* 0x00000005000575e3 */ /* 0x000e640008000800 */
[----:B-1----:R-:W-:Y:S01]  /*2ca0*/  MOV R3, UR5 ;  /* 0x0000000500037c02 */ /* 0x002fe20008000f00 */
[----:B------:R-:W-:Y:S05]  /*2cb0*/  BRA.U !UP0, `(.L_x_53) ;  /* 0xfffffffd08e87547 */ /* 0x000fea000b83ffff */
.L_x_52:
[-C--:B------:R-:W-:Y:S02]  /*2cc0*/  SHF.L.U32 R2, R2, R3.reuse, RZ ;  /* 0x0000000302027219 */ /* 0x080fe400000006ff */
[----:B------:R-:W-:Y:S01]  /*2cd0*/  SHF.L.U32 R0, R0, R3, RZ ;  /* 0x0000000300007219 */ /* 0x000fe200000006ff */
[----:B------:R-:W-:Y:S02]  /*2ce0*/  IMAD.SHL.U32 R3, R3, 0x20, RZ ;  /* 0x0000002003037824 */ /* 0x000fe400078e00ff */
[----:B------:R1:W-:Y:S04]  /*2cf0*/  ATOMS.OR RZ, [UR4+0x14], R2 ;  /* 0x00001402ffff798c */ /* 0x0003e8000b000004 */
[----:B------:R1:W-:Y:S04]  /*2d00*/  ATOMS.OR RZ, [UR4+0x18], R0 ;  /* 0x00001800ffff798c */ /* 0x0003e8000b000004 */
[----:B------:R1:W-:Y:S01]  /*2d10*/  STS [UR37+0x150], R3 ;  /* 0x00015003ff007988 */ /* 0x0003e20008000825 */
[----:B------:R-:W-:Y:S05]  /*2d20*/  BRA `(.L_x_51) ;  /* 0x0000000000107947 */ /* 0x000fea0003800000 */
.L_x_50:
[----:B------:R-:W-:Y:S02]  /*2d30*/  MOV R0, 0xffffffff ;  /* 0xffffffff00007802 */ /* 0x000fe40000000f00 */
[----:B------:R-:W-:-:S03]  /*2d40*/  MOV R2, 0x2d70 ;  /* 0x00002d7000027802 */ /* 0x000fc60000000f00 */
[----:B------:R1:W-:Y:S04]  /*2d50*/  STS [UR37+0x150], R0 ;  /* 0x00015000ff007988 */ /* 0x0003e80008000825 */
[----:B-1-3-5:R-:W-:Y:S05]  /*2d60*/  CALL.REL.NOINC `($__internal_1_$__cuda_sm10x_tcgen05_guardrail_trap_phase_invalid_during_alloc) ;  /* 0x0000005c00787944 */ /* 0x02afea0003c00000 */
.L_x_51:
[----:B------:R-:W-:Y:S05]  /*2d70*/  WARPSYNC.ALL ;  /* 0x0000000000007948 */ /* 0x000fea0003800000 */
[----:B------:R-:W2:Y:S01]  /*2d80*/  S2UR UR5, SR_CgaCtaId ;  /* 0x00000000000579c3 */ /* 0x000ea20000008800 */
[----:B------:R-:W-:Y:S01]  /*2d90*/  UMOV UR4, 0x400 ;  /* 0x0000040000047882 */ /* 0x000fe20000000000 */
[----:B------:R-:W-:-:S06]  /*2da0*/  NOP ;  /* 0x0000000000007918 */ /* 0x000fcc0000000000 */
[----:B------:R-:W-:Y:S06]  /*2db0*/  BAR.ARV 0x6, 0xa0 ;  /* 0x0182800000007b1d */ /* 0x000fec0000002000 */
[----:B------:R-:W4:Y:S01]  /*2dc0*/  LDCU UR7, c[0x0][0x38c] ;  /* 0x00007180ff0777ac */ /* 0x000f220008000800 */
[----:B------:R-:W-:Y:S01]  /*2dd0*/  IMAD.MOV.U32 R11, RZ, RZ, 0x1 ;  /* 0x00000001ff0b7424 */ /* 0x000fe200078e00ff */
[----:B------:R-:W-:Y:S01]  /*2de0*/  CS2R R8, SRZ ;  /* 0x0000000000087805 */ /* 0x000fe2000001ff00 */
[----:B------:R-:W-:Y:S01]  /*2df0*/  IMAD.MOV.U32 R10, RZ, RZ, RZ ;  /* 0x000000ffff0a7224 */ /* 0x000fe200078e00ff */
[----:B------:R-:W3:Y:S01]  /*2e00*/  LDCU UR6, c[0x0][0x38c] ;  /* 0x00007180ff0677ac */ /* 0x000ee20008000800 */
[----:B------:R-:W-:Y:S01]  /*2e10*/  UMOV UR15, URZ ;  /* 0x000000ff000f7c82 */ /* 0x000fe20008000000 */
[----:B------:R-:W-:Y:S01]  /*2e20*/  UMOV UR14, URZ ;  /* 0x000000ff000e7c82 */ /* 0x000fe20008000000 */
[----:B--2---:R-:W-:Y:S01]  /*2e30*/  ULEA UR5, UR5, UR4, 0x18 ;  /* 0x0000000405057291 */ /* 0x004fe2000f8ec0ff */
[----:B------:R-:W-:Y:S01]  /*2e40*/  UMOV UR24, 0x0 ;  /* 0x0000000000187882 */ /* 0x000fe20000000000 */
[----:B------:R-:W-:-:S02]  /*2e50*/  UMOV UR25, 0x4200490 ;  /* 0x0420049000197882 */ /* 0x000fc40000000000 */
[----:B------:R-:W-:Y:S02]  /*2e60*/  UIADD3 UR10, UPT, UPT, UR5, 0x4400, URZ ;  /* 0x00004400050a7890 */ /* 0x000fe4000fffe0ff */
[----:B------:R-:W-:Y:S02]  /*2e70*/  UIADD3 UR11, UPT, UPT, UR5, 0xe400, URZ ;  /* 0x0000e400050b7890 */ /* 0x000fe4000fffe0ff */
[----:B----4-:R-:W-:Y:S01]  /*2e80*/  UIADD3 UR7, UPT, UPT, UR7, 0x3f, URZ ;  /* 0x0000003f07077890 */ /* 0x010fe2000fffe0ff */
[----:B-1----:R-:W1:Y:S01]  /*2e90*/  LDS R0, [UR5+0x150] ;  /* 0x00015005ff007984 */ /* 0x002e620008000800 */
[----:B------:R-:W-:Y:S02]  /*2ea0*/  USHF.R.U32.HI UR10, URZ, 0x4, UR10 ;  /* 0x00000004ff0a7899 */ /* 0x000fe4000801160a */
[----:B------:R-:W-:Y:S02]  /*2eb0*/  USHF.R.S32.HI UR4, URZ, 0x1f, UR7 ;  /* 0x0000001fff047899 */ /* 0x000fe40008011407 */
[----:B------:R-:W-:-:S02]  /*2ec0*/  USHF.R.U32.HI UR11, URZ, 0x4, UR11 ;  /* 0x00000004ff0b7899 */ /* 0x000fc4000801160b */
[----:B------:R-:W-:Y:S02]  /*2ed0*/  ULEA.HI UR4, UR4, UR7, URZ, 0x6 ;  /* 0x0000000704047291 */ /* 0x000fe4000f8f30ff */
[----:B------:R-:W-:Y:S02]  /*2ee0*/  ULOP3.LUT UR10, UR10, 0x3fff, URZ, 0xc0, !UPT ;  /* 0x00003fff0a0a7892 */ /* 0x000fe4000f8ec0ff */
[----:B------:R-:W-:Y:S02]  /*2ef0*/  USHF.R.S32.HI UR4, URZ, 0x6, UR4 ;  /* 0x00000006ff047899 */ /* 0x000fe40008011404 */
[----:B------:R-:W-:Y:S02]  /*2f00*/  ULOP3.LUT UR11, UR11, 0x3fff, URZ, 0xc0, !UPT ;  /* 0x00003fff0b0b7892 */ /* 0x000fe4000f8ec0ff */
[----:B------:R-:W-:Y:S01]  /*2f10*/  UISETP.LT.AND UP0, UPT, UR4, 0x1, UPT ;  /* 0x000000010400788c */ /* 0x000fe2000bf01270 */
[----:B------:R-:W-:Y:S01]  /*2f20*/  UMOV UR22, 0x0 ;  /* 0x0000000000167882 */ /* 0x000fe20000000000 */
[----:B------:R-:W-:-:S02]  /*2f30*/  UMOV UR23, 0x4200490 ;  /* 0x0420049000177882 */ /* 0x000fc40000000000 */
[----:B------:R-:W-:Y:S02]  /*2f40*/  USEL UR9, UR4, 0x1, !UP0 ;  /* 0x0000000104097887 */ /* 0x000fe4000c000000 */
[----:B------:R-:W-:Y:S02]  /*2f50*/  ULOP3.LUT UR10, UR10, 0x10000, URZ, 0xfc, !UPT ;  /* 0x000100000a0a7892 */ /* 0x000fe4000f8efcff */
[----:B------:R-:W-:Y:S02]  /*2f60*/  ULOP3.LUT UR11, UR11, 0x10000, URZ, 0xfc, !UPT ;  /* 0x000100000b0b7892 */ /* 0x000fe4000f8efcff */
[----:B------:R-:W-:Y:S02]  /*2f70*/  UIADD3 UR9, UPT, UPT, -UR9, URZ, URZ ;  /* 0x000000ff09097290 */ /* 0x000fe4000fffe1ff */
[----:B---3--:R-:W-:Y:S01]  /*2f80*/  UISETP.GE.AND UP3, UPT, UR6, 0x1, UPT ;  /* 0x000000010600788c */ /* 0x008fe2000bf66270 */
[----:B------:R-:W-:Y:S01]  /*2f90*/  UMOV UR20, 0x0 ;  /* 0x0000000000147882 */ /* 0x000fe20000000000 */
[----:B------:R-:W-:Y:S01]  /*2fa0*/  UMOV UR21, 0x4200490 ;  /* 0x0420049000157882 */ /* 0x000fe20000000000 */
[----:B------:R-:W-:Y:S01]  /*2fb0*/  UMOV UR18, 0x0 ;  /* 0x0000000000127882 */ /* 0x000fe20000000000 */
[----:B------:R-:W-:Y:S01]  /*2fc0*/  UMOV UR19, 0x4200490 ;  /* 0x0420049000137882 */ /* 0x000fe20000000000 */
[----:B-1----:R-:W-:-:S15]  /*2fd0*/  R2UR UR16, R0 ;  /* 0x00000000001072ca */ /* 0x002fde00000e0000 */
.L_x_60:
[----:B------:R-:W-:Y:S02]  /*2fe0*/  LEA R0, R10, UR5, 0x3 ;  /* 0x000000050a007c11 */ /* 0x000fe4000f8e18ff */
[----:B------:R-:W-:Y:S02]  /*2ff0*/  SHF.L.U32 R5, R9, 0x1f, RZ ;  /* 0x0000001f09057819 */ /* 0x000fe400000006ff */
[----:B------:R-:W-:Y:S01]  /*3000*/  PLOP3.LUT P0, PT, PT, PT, UP3, 0x80, 0x8 ;  /* 0x000000000008781c */ /* 0x000fe20003f0f038 */
[----:B------:R-:W-:Y:S01]  /*3010*/  VIADD R3, R0, 0xb0 ;  /* 0x000000b000037836 */ /* 0x000fe20000000000 */
[----:B-1----:R-:W1:Y:S02]  /*3020*/  SYNCS.PHASECHK.TRANS64.TRYWAIT P1, [R0+URZ+0xa0], R5 ;  /* 0x0000a005000075a7 */ /* 0x002e6400080211ff */
[----:B-1-3--:R-:W-:Y:S09]  /*3030*/  @!P1 BRA `(.L_x_54) ;  /* 0x0000005000c49947 */ /* 0x00aff20003800000 */
.L_x_149:
[----:B------:R-:W-:Y:S01]  /*3040*/  LEA R4, R10, UR5, 0x4 ;  /* 0x000000050a047c11 */ /* 0x000fe2000f8e20ff */
[----:B------:R-:W-:Y:S01]  /*3050*/  @UP3 ULEA UR6, UR14, UR5, 0x3 ;  /* 0x000000050e063291 */ /* 0x000fe2000f8e18ff */
[----:B------:R-:W-:Y:S01]  /*3060*/  PLOP3.LUT P2, PT, PT, PT, PT, 0x80, 0x8 ;  /* 0x000000000008781c */ /* 0x000fe20003f4f070 */
[----:B------:R-:W-:Y:S01]  /*3070*/  ULEA UR7, UR15, UR5, 0x3 ;  /* 0x000000050f077291 */ /* 0x000fe2000f8e18ff */
[----:B------:R-:W-:Y:S02]  /*3080*/  PRMT R3, RZ, 0x654, R3 ;  /* 0x00000654ff037816 */ /* 0x000fe40000000003 */
[----:B-1----:R-:W1:Y:S01]  /*3090*/  LDS.128 R4, [R4+0x130] ;  /* 0x0001300004047984 */ /* 0x002e620000000c00 */
[----:B------:R-:W-:Y:S02]  /*30a0*/  @P0 SHF.L.U32 R2, R8, 0x1f, RZ ;  /* 0x0000001f08020819 */ /* 0x000fe400000006ff */
[----:B------:R-:W-:Y:S01]  /*30b0*/  SHF.L.U32 R0, R11, 0x1f, RZ ;  /* 0x0000001f0b007819 */ /* 0x000fe200000006ff */
[----:B------:R-:W-:Y:S01]  /*30c0*/  @!PT LDS RZ, [RZ] ;  /* 0x00000000fffff984 */ /* 0x000fe20000000800 */
[----:B------:R-:W-:Y:S01]  /*30d0*/  @!PT LDS RZ, [RZ] ;  /* 0x00000000fffff984 */ /* 0x000fe20000000800 */
[----:B------:R-:W-:Y:S01]  /*30e0*/  @!PT LDS RZ, [RZ] ;  /* 0x00000000fffff984 */ /* 0x000fe20000000800 */
[----:B------:R-:W-:Y:S01]  /*30f0*/  @!PT LDS RZ, [RZ] ;  /* 0x00000000fffff984 */ /* 0x000fe20000000800 */
[----:B------:R2:W-:Y:S06]  /*3100*/  MEMBAR.ALL.CTA ;  /* 0x0000000000007992 */ /* 0x0005ec0000008000 */
[----:B--2---:R-:W2:Y:S02]  /*3110*/  FENCE.VIEW.ASYNC.S ;  /* 0x00000000000073c6 */ /* 0x004ea40000000000 */
[----:B--2---:R2:W-:Y:S01]  /*3120*/  SYNCS.ARRIVE.TRANS64.RED.A1T0 RZ, [R3+URZ], RZ ;  /* 0x000000ff03ff79a7 */ /* 0x0045e200081004ff */
[----:B------:R2:W3:Y:S01]  /*3130*/  @P0 SYNCS.PHASECHK.TRANS64.TRYWAIT P2, [UR6], R2 ;  /* 0x00000002ff0005a7 */ /* 0x0004e20008041106 */
[----:B------:R-:W-:Y:S01]  /*3140*/  ULEA.HI UR6, UR15, UR15, URZ, 0x1 ;  /* 0x0000000f0f067291 */ /* 0x000fe2000f8f08ff */
[----:B-1----:R-:W-:-:S03]  /*3150*/  LOP3.LUT P1, RZ, R6, 0x1, RZ, 0xc0, !PT ;  /* 0x0000000106ff7812 */ /* 0x002fc6000782c0ff */
[----:B------:R-:W-:Y:S02]  /*3160*/  USHF.L.U32 UR8, UR6, 0x6, URZ ;  /* 0x0000000606087899 */ /* 0x000fe400080006ff */
[----:B------:R-:W-:Y:S02]  /*3170*/  ULOP3.LUT UR6, UR6, 0xffe, URZ, 0xc0, !UPT ;  /* 0x00000ffe06067892 */ /* 0x000fe4000f8ec0ff */
[----:B------:R-:W-:Y:S02]  /*3180*/  ULOP3.LUT UR8, UR8, 0xffffff80, URZ, 0xc0, !UPT ;  /* 0xffffff8008087892 */ /* 0x000fe4000f8ec0ff */
[----:B------:R-:W-:Y:S02]  /*3190*/  UIADD3 UR6, UPT, UPT, -UR6, UR15, URZ ;  /* 0x0000000f06067290 */ /* 0x000fe4000fffe1ff */
[----:B------:R-:W-:Y:S01]  /*31a0*/  UIADD3 UR8, UPT, UPT, UR16, UR8, URZ ;  /* 0x0000000810087290 */ /* 0x000fe2000fffe0ff */
[----:B------:R-:W1:Y:S03]  /*31b0*/  SYNCS.PHASECHK.TRANS64.TRYWAIT P0, [UR7+0xe0], R0 ;  /* 0x0000e000ff0075a7 */ /* 0x000e660008001107 */
[----:B------:R-:W-:Y:S01]  /*31c0*/  ULEA UR8, UR6, UR8, 0x14 ;  /* 0x0000000806087291 */ /* 0x000fe2000f8ea0ff */
[----:B-123--:R-:W-:Y:S11]  /*31d0*/  @!P0 BRA `(.L_x_55) ;  /* 0x0000005000708947 */ /* 0x00eff60003800000 */
.L_x_151:
[----:B------:R-:W-:Y:S01]  /*31e0*/  IADD3 R10, PT, PT, R10, 0x1, RZ ;  /* 0x000000010a0a7810 */ /* 0x000fe20007ffe0ff */
[----:B------:R-:W-:Y:S06]  /*31f0*/  BRA.U !UP3, `(.L_x_56) ;  /* 0x000000010bc07547 */ /* 0x000fec000b800000 */
[----:B------:R-:W-:Y:S01]  /*3200*/  UPLOP3.LUT UP4, UPT, UPT, UPT, UPT, 0x40, 0x4 ;  /* 0x000000000004789c */ /* 0x000fe20003f8e870 */
[----:B------:R-:W-:Y:S01]  /*3210*/  UMOV UR13, UR9 ;  /* 0x00000009000d7c82 */ /* 0x000fe20008000000 */
[----:B------:R-:W-:Y:S01]  /*3220*/  UMOV UR12, UR4 ;  /* 0x00000004000c7c82 */ /* 0x000fe20008000000 */
[----:B------:R-:W-:-:S08]  /*3230*/  UMOV UR17, UR14 ;  /* 0x0000000e00117c82 */ /* 0x000fd00008000000 */
.L_x_59:
[----:B------:R-:W-:Y:S02]  /*3240*/  UIADD3 UR13, UPT, UPT, UR13, 0x1, URZ ;  /* 0x000000010d0d7890 */ /* 0x000fe4000fffe0ff */
[----:B--2---:R-:W-:Y:S02]  /*3250*/  ULEA UR6, UR17, UR5, 0x3 ;  /* 0x0000000511067291 */ /* 0x004fe4000f8e18ff */
[----:B------:R-:W-:Y:S01]  /*3260*/  UISETP.NE.AND UP0, UPT, UR13, URZ, UPT ;  /* 0x000000ff0d00728c */ /* 0x000fe2000bf05270 */
[----:B---3--:R-:W-:Y:S10]  /*3270*/  @P2 BRA `(.L_x_57) ;  /* 0x00000000000c2947 */ /* 0x008ff40003800000 */
[----:B-1----:R-:W-:Y:S04]  /*3280*/  SHF.L.U32 R3, R8, 0x1f, RZ ;  /* 0x0000001f08037819 */ /* 0x002fe800000006ff */
[----:B------:R-:W1:Y:S02]  /*3290*/  SYNCS.PHASECHK.TRANS64.TRYWAIT P0, [UR6], R3 ;  /* 0x00000003ff0075a7 */ /* 0x000e640008001106 */
[----:B-1----:R-:W-:Y:S05]  /*32a0*/  @!P0 BRA `(.L_x_58) ;  /* 0x0000005000548947 */ /* 0x002fea0003800000 */
.L_x_57:
[----:B------:R-:W-:Y:S01]  /*32b0*/  UISETP.NE.AND UP1, UPT, UR12, 0x1, UPT ;  /* 0x000000010c00788c */ /* 0x000fe2000bf25270 */
[----:B------:R-:W-:Y:S01]  /*32c0*/  PLOP3.LUT P2, PT, PT, PT, PT, 0x80, 0x8 ;  /* 0x000000000008781c */ /* 0x000fe20003f4f070 */
[----:B------:R-:W-:Y:S02]  /*32d0*/  UIADD3 UR14, UPT, UPT, UR17, 0x1, URZ ;  /* 0x00000001110e7890 */ /* 0x000fe4000fffe0ff */
[----:B------:R-:W-:Y:S02]  /*32e0*/  ULEA UR28, UR17, UR11, 0xa ;  /* 0x0000000b111c7291 */ /* 0x000fe4000f8e50ff */
[----:B------:R-:W-:Y:S01]  /*32f0*/  UISETP.NE.AND UP2, UPT, UR14, 0x5, UPT ;  /* 0x000000050e00788c */ /* 0x000fe2000bf45270 */
[----:B------:R-:W-:Y:S01]  /*3300*/  PLOP3.LUT P0, PT, PT, PT, UP1, 0x80, 0x8 ;  /* 0x000000000008781c */ /* 0x000fe20003f0f018 */
[----:B------:R-:W-:Y:S02]  /*3310*/  UIADD3 UR40, UPT, UPT, UR28, 0x2, URZ ;  /* 0x000000021c287890 */ /* 0x000fe4000fffe0ff */
[----:B------:R-:W-:Y:S02]  /*3320*/  USEL UR27, URZ, 0x1, UP2 ;  /* 0x00000001ff1b7887 */ /* 0x000fe40009000000 */
[----:B------:R-:W-:Y:S02]  /*3330*/  USEL UR14, UR14, URZ, UP2 ;  /* 0x000000ff0e0e7287 */ /* 0x000fe40009000000 */
[----:B------:R-:W-:Y:S02]  /*3340*/  UIADD3 UR36, UPT, UPT, UR28, 0x4, URZ ;  /* 0x000000041c247890 */ /* 0x000fe4000fffe0ff */
[----:B------:R-:W-:Y:S01]  /*3350*/  @UP1 ULEA UR26, UR14, UR5, 0x3 ;  /* 0x000000050e1a1291 */ /* 0x000fe2000f8e18ff */
[----:B------:R-:W-:Y:S01]  /*3360*/  LOP3.LUT R8, R8, UR27, RZ, 0x3c, !PT ;  /* 0x0000001b08087c12 */ /* 0x000fe2000f8e3cff */
[----:B------:R-:W-:Y:S02]  /*3370*/  UIADD3 UR32, UPT, UPT, UR28, 0x6, URZ ;  /* 0x000000061c207890 */ /* 0x000fe4000fffe0ff */
[----:B------:R-:W-:Y:S01]  /*3380*/  UIADD3 UR6, UPT, UPT, UR6, 0x28, URZ ;  /* 0x0000002806067890 */ /* 0x000fe2000fffe0ff */
[----:B-1----:R-:W-:Y:S01]  /*3390*/  @P0 SHF.L.U32 R0, R8, 0x1f, RZ ;  /* 0x0000001f08000819 */ /* 0x002fe200000006ff */
[----:B------:R-:W-:Y:S01]  /*33a0*/  UIADD3 UR12, UPT, UPT, UR12, -0x1, URZ ;  /* 0xffffffff0c0c7890 */ /* 0x000fe2000fffe0ff */
[----:B------:R-:W-:Y:S02]  /*33b0*/  UMOV UR29, 0x40004040 ;  /* 0x40004040001d7882 */ /* 0x000fe40000000000 */
[----:B------:R2:W3:Y:S01]  /*33c0*/  @P0 SYNCS.PHASECHK.TRANS64.TRYWAIT P2, [UR26], R0 ;  /* 0x00000000ff0005a7 */ /* 0x0004e2000804111a */
[----:B------:R-:W-:Y:S01]  /*33d0*/  ULEA UR26, UR17, UR10, 0x9 ;  /* 0x0000000a111a7291 */ /* 0x000fe2000f8e48ff */
[----:B------:R-:W-:Y:S01]  /*33e0*/  UMOV UR27, 0x40004040 ;  /* 0x40004040001b7882 */ /* 0x000fe20000000000 */
[----:B------:R-:W-:Y:S02]  /*33f0*/  UMOV UR41, 0x40004040 ;  /* 0x4000404000297882 */ /* 0x000fe40000000000 */
[----:B------:R-:W-:Y:S02]  /*3400*/  UIADD3 UR38, UPT, UPT, UR26, 0x2, URZ ;  /* 0x000000021a267890 */ /* 0x000fe4000fffe0ff */
[----:B------:R-:W-:Y:S02]  /*3410*/  UIADD3 UR34, UPT, UPT, UR26, 0x4, URZ ;  /* 0x000000041a227890 */ /* 0x000fe4000fffe0ff */
[----:B------:R-:W-:Y:S01]  /*3420*/  UIADD3 UR30, UPT, UPT, UR26, 0x6, URZ ;  /* 0x000000061a1e7890 */ /* 0x000fe2000fffe0ff */
[----:B------:R2:W-:Y:S01]  /*3430*/  UTCHMMA gdesc[UR26], gdesc[UR28], tmem[UR8], tmem[UR24], idesc[UR25], UP4 ;  /* 0x00ff181c1a0075ea */ /* 0x0005e2000a000008 */
[----:B------:R-:W-:Y:S01]  /*3440*/  UPLOP3.LUT UP4, UPT, UPT, UPT, UPT, 0x80, 0x8 ;  /* 0x000000000008789c */ /* 0x000fe20003f8f070 */
[----:B------:R-:W-:Y:S01]  /*3450*/  UMOV UR39, 0x40004040 ;  /* 0x4000404000277882 */ /* 0x000fe20000000000 */
[----:B------:R-:W-:Y:S01]  /*3460*/  UMOV UR37, 0x40004040 ;  /* 0x4000404000257882 */ /* 0x000fe20000000000 */
[----:B------:R2:W-:Y:S01]  /*3470*/  UTCHMMA gdesc[UR38], gdesc[UR40], tmem[UR8], tmem[UR22], idesc[UR23], UPT ;  /* 0x00ff1628260075ea */ /* 0x0005e2000b800008 */
[----:B------:R-:W-:Y:S01]  /*3480*/  UMOV UR35, 0x40004040 ;  /* 0x4000404000237882 */ /* 0x000fe20000000000 */
[----:B------:R-:W-:Y:S01]  /*3490*/  UMOV UR33, 0x40004040 ;  /* 0x4000404000217882 */ /* 0x000fe20000000000 */
[----:B------:R-:W-:Y:S01]  /*34a0*/  UMOV UR31, 0x40004040 ;  /* 0x40004040001f7882 */ /* 0x000fe20000000000 */
[----:B------:R2:W-:Y:S01]  /*34b0*/  UTCHMMA gdesc[UR34], gdesc[UR36], tmem[UR8], tmem[UR20], idesc[UR21], UPT ;  /* 0x00ff1424220075ea */ /* 0x0005e2000b800008 */
[----:B------:R2:W-:Y:S01]  /*34c0*/  UTCHMMA gdesc[UR30], gdesc[UR32], tmem[UR8], tmem[UR18], idesc[UR19], UPT ;  /* 0x00ff12201e0075ea */ /* 0x0005e2000b800008 */
[----:B------:R2:W-:Y:S01]  /*34d0*/  UTCBAR [UR6], URZ ;  /* 0x000000ff060073e9 */ /* 0x0005e200080000ff */
[----:B------:R-:W-:Y:S01]  /*34e0*/  UMOV UR17, UR14 ;  /* 0x0000000e00117c82 */ /* 0x000fe20008000000 */
[----:B------:R-:W-:Y:S05]  /*34f0*/  BRA.U UP0, `(.L_x_59) ;  /* 0xfffffffd00507547 */ /* 0x000fea000b83ffff */
.L_x_56:
[----:B------:R-:W-:Y:S01]  /*3500*/  UIADD3 UR15, UPT, UPT, UR15, 0x1, URZ ;  /* 0x000000010f0f7890 */ /* 0x000fe2000fffe0ff */
[C---:B------:R-:W-:Y:S01]  /*3510*/  ISETP.NE.AND P0, PT, R10.reuse, 0x2, PT ;  /* 0x000000020a00780c */ /* 0x040fe20003f05270 */
[----:B------:R-:W-:Y:S02]  /*3520*/  UIADD3 UR7, UPT, UPT, UR7, 0xc0, URZ ;  /* 0x000000c007077890 */ /* 0x000fe4000fffe0ff */
[----:B------:R-:W-:Y:S01]  /*3530*/  UISETP.NE.AND UP0, UPT, UR15, 0x4, UPT ;  /* 0x000000040f00788c */ /* 0x000fe2000bf05270 */
[----:B-12---:R-:W-:Y:S02]  /*3540*/  SEL R0, RZ, 0x1, P0 ;  /* 0x00000001ff007807 */ /* 0x006fe40000000000 */
[----:B------:R-:W-:Y:S01]  /*3550*/  SEL R10, R10, RZ, P0 ;  /* 0x000000ff0a0a7207 */ /* 0x000fe20000000000 */
[----:B------:R-:W-:Y:S01]  /*3560*/  USEL UR6, URZ, 0x1, UP0 ;  /* 0x00000001ff067887 */ /* 0x000fe20008000000 */
[----:B------:R-:W-:Y:S01]  /*3570*/  LOP3.LUT R9, R9, R0, RZ, 0x3c, !PT ;  /* 0x0000000009097212 */ /* 0x000fe200078e3cff */
[----:B------:R-:W-:Y:S01]  /*3580*/  USEL UR15, UR15, URZ, UP0 ;  /* 0x000000ff0f0f7287 */ /* 0x000fe20008000000 */
[----:B------:R1:W-:Y:S03]  /*3590*/  UTCBAR [UR7], URZ ;  /* 0x000000ff070073e9 */ /* 0x0003e600080000ff */
[----:B------:R-:W-:Y:S01]  /*35a0*/  LOP3.LUT R11, R11, UR6, RZ, 0x3c, !PT ;  /* 0x000000060b0b7c12 */ /* 0x000fe2000f8e3cff */
[----:B------:R-:W-:Y:S07]  /*35b0*/  @P1 BRA `(.L_x_60) ;  /* 0xfffffff800881947 */ /* 0x000fee000383ffff */
[----:B------:R-:W2:Y:S01]  /*35c0*/  S2UR UR4, SR_CgaCtaId ;  /* 0x00000000000479c3 */ /* 0x000ea20000008800 */
[----:B------:R-:W-:Y:S01]  /*35d0*/  ELECT P0, URZ, PT ;  /* 0x0000000000ff782f */ /* 0x000fe20003800000 */
[----:B------:R-:W-:Y:S01]  /*35e0*/  IMAD.MOV.U32 R0, RZ, RZ, 0x1 ;  /* 0x00000001ff007424 */ /* 0x000fe200078e00ff */
[----:B------:R-:W-:Y:S01]  /*35f0*/  UIADD3 UR5, UPT, UPT, UR5, 0xe0, URZ ;  /* 0x000000e005057890 */ /* 0x000fe2000fffe0ff */
[----:B------:R-:W-:Y:S01]  /*3600*/  SHF.L.U32 R3, R11, 0x1f, RZ ;  /* 0x0000001f0b037819 */ /* 0x000fe200000006ff */
[----:B------:R-:W-:-:S03]  /*3610*/  UMOV UR6, 0x40 ;  /* 0x0000004000067882 */ /* 0x000fc60000000000 */
[----:B------:R-:W-:Y:S01]  /*3620*/  UVIRTCOUNT.DEALLOC.SMPOOL 0x80 ;  /* 0x000000800000784c */ /* 0x000fe20000000000 */
[----:B--2---:R-:W-:Y:S02]  /*3630*/  ULEA UR4, UR4, UR6, 0x18 ;  /* 0x0000000604047291 */ /* 0x004fe4000f8ec0ff */
[----:B------:R-:W-:-:S07]  /*3640*/  ULEA UR6, UR15, UR5, 0x3 ;  /* 0x000000050f067291 */ /* 0x000fce000f8e18ff */
[----:B------:R2:W-:Y:S02]  /*3650*/  @P0 STS.U8 [UR4+0x1c], R0 ;  /* 0x00001c00ff000988 */ /* 0x0005e40008000004 */
[----:B------:R-:W4:Y:S02]  /*3660*/  SYNCS.PHASECHK.TRANS64.TRYWAIT P0, [UR6], R3 ;  /* 0x00000003ff0075a7 */ /* 0x000f240008001106 */
[----:B--2-4-:R-:W-:Y:S05]  /*3670*/  @!P0 BRA `(.L_x_61) ;  /* 0x0000004c00788947 */ /* 0x014fea0003800000 */
.L_x_154:
[----:B-1----:R-:W-:-:S04]  /*3680*/  UIADD3 UR7, UPT, UPT, UR15, 0x1, URZ ;  /* 0x000000010f077890 */ /* 0x002fc8000fffe0ff */
[----:B------:R-:W-:-:S04]  /*3690*/  UISETP.NE.AND UP0, UPT, UR7, 0x4, UPT ;  /* 0x000000040700788c */ /* 0x000fc8000bf05270 */
[----:B------:R-:W-:Y:S02]  /*36a0*/  USEL UR8, URZ, 0x1, UP0 ;  /* 0x00000001ff087887 */ /* 0x000fe40008000000 */
[----:B------:R-:W-:-:S04]  /*36b0*/  USEL UR7, UR7, URZ, UP0 ;  /* 0x000000ff07077287 */ /* 0x000fc80008000000 */
[----:B------:R-:W-:Y:S01]  /*36c0*/  ULEA UR6, UR7, UR5, 0x3 ;  /* 0x0000000507067291 */ /* 0x000fe2000f8e18ff */
[----:B------:R-:W-:-:S04]  /*36d0*/  LOP3.LUT R2, R11, UR8, RZ, 0x3c, !PT ;  /* 0x000000080b027c12 */ /* 0x000fc8000f8e3cff */
[----:B--2---:R-:W-:-:S04]  /*36e0*/  SHF.L.U32 R3, R2, 0x1f, RZ ;  /* 0x0000001f02037819 */ /* 0x004fc800000006ff */
[----:B------:R-:W1:Y:S02]  /*36f0*/  SYNCS.PHASECHK.TRANS64.TRYWAIT P0, [UR6], R3 ;  /* 0x00000003ff0075a7 */ /* 0x000e640008001106 */
[----:B-1----:R-:W-:Y:S05]  /*3700*/  @!P0 BRA `(.L_x_62) ;  /* 0x0000004c006c8947 */ /* 0x002fea0003800000 */
.L_x_156:
        /* <DEDUP_REMOVED lines=9> */
.L_x_158:
[----:B------:R-:W-:-:S04]  /*37a0*/  UIADD3 UR7, UPT, UPT, UR7, 0x1, URZ ;  /* 0x0000000107077890 */ /* 0x000fc8000fffe0ff */
[----:B------:R-:W-:-:S04]  /*37b0*/  UISETP.NE.AND UP0, UPT, UR7, 0x4, UPT ;  /* 0x000000040700788c */ /* 0x000fc8000bf05270 */
[----:B------:R-:W-:Y:S02]  /*37c0*/  USEL UR6, URZ, 0x1, UP0 ;  /* 0x00000001ff067887 */ /* 0x000fe40008000000 */
[----:B------:R-:W-:-:S04]  /*37d0*/  USEL UR7, UR7, URZ, UP0 ;  /* 0x000000ff07077287 */ /* 0x000fc80008000000 */
[----:B------:R-:W-:Y:S01]  /*37e0*/  ULEA UR7, UR7, UR5, 0x3 ;  /* 0x0000000507077291 */ /* 0x000fe2000f8e18ff */
[----:B-1----:R-:W-:-:S04]  /*37f0*/  LOP3.LUT R3, R2, UR6, RZ, 0x3c, !PT ;  /* 0x0000000602037c12 */ /* 0x002fc8000f8e3cff */
[----:B------:R-:W-:-:S04]  /*3800*/  SHF.L.U32 R3, R3, 0x1f, RZ ;  /* 0x0000001f03037819 */ /* 0x000fc800000006ff */
[----:B------:R-:W1:Y:S02]  /*3810*/  SYNCS.PHASECHK.TRANS64.TRYWAIT P0, [UR7], R3 ;  /* 0x00000003ff0075a7 */ /* 0x000e640008001107 */
[----:B-1----:R-:W-:Y:S05]  /*3820*/  @!P0 BRA `(.L_x_64) ;  /* 0x0000004c00548947 */ /* 0x002fea0003800000 */
.L_x_160:
[----:B------:R-:W-:Y:S01]  /*3830*/  NOP ;  /* 0x0000000000007918 */ /* 0x000fe20000000000 */
[----:B-1----:R-:W1:Y:S01]  /*3840*/  LDS R0, [UR4+0x14] ;  /* 0x00001404ff007984 */ /* 0x002e620008000800 */
[----:B------:R-:W-:Y:S01]  /*3850*/  ULOP3.LUT UR6, UR16, 0xffff, URZ, 0xc0, !UPT ;  /* 0x0000ffff10067892 */ /* 0x000fe2000f8ec0ff */
[----:B------:R-:W-:Y:S01]  /*3860*/  UMOV UR8, 0xffff ;  /* 0x0000ffff00087882 */ /* 0x000fe20000000000 */
[----:B------:R-:W-:Y:S02]  /*3870*/  UMOV UR5, 0x1 ;  /* 0x0000000100057882 */ /* 0x000fe40000000000 */
[----:B------:R-:W-:-:S04]  /*3880*/  USHF.R.U32.HI UR6, URZ, 0x5, UR6 ;  /* 0x00000005ff067899 */ /* 0x000fc80008011606 */
[----:B------:R-:W-:Y:S02]  /*3890*/  USHF.L.U32 UR8, UR8, UR6, URZ ;  /* 0x0000000608087299 */ /* 0x000fe400080006ff */
[----:B------:R-:W-:-:S04]  /*38a0*/  USHF.L.U32 UR5, UR5, UR6, URZ ;  /* 0x0000000605057299 */ /* 0x000fc800080006ff */
[----:B-1----:R-:W-:-:S04]  /*38b0*/  LOP3.LUT R0, R0, UR8, RZ, 0xc0, !PT ;  /* 0x0000000800007c12 */ /* 0x002fc8000f8ec0ff */
[----:B------:R-:W-:-:S13]  /*38c0*/  ISETP.NE.AND P0, PT, R0, UR8, PT ;  /* 0x0000000800007c0c */ /* 0x000fda000bf05270 */
[----:B------:R-:W-:Y:S05]  /*38d0*/  @P0 BRA `(.L_x_65) ;  /* 0x0000000000580947 */ /* 0x000fea0003800000 */
[----:B------:R-:W1:Y:S02]  /*38e0*/  LDS R0, [UR4+0x18] ;  /* 0x00001804ff007984 */ /* 0x000e640008000800 */
[----:B-1----:R-:W-:-:S04]  /*38f0*/  LOP3.LUT R0, R0, UR5, RZ, 0xc0, !PT ;  /* 0x0000000500007c12 */ /* 0x002fc8000f8ec0ff */
[----:B------:R-:W-:-:S13]  /*3900*/  ISETP.NE.AND P0, PT, R0, UR5, PT ;  /* 0x0000000500007c0c */ /* 0x000fda000bf05270 */
[----:B------:R-:W-:Y:S05]  /*3910*/  @P0 BRA `(.L_x_66) ;  /* 0x00000000003c0947 */ /* 0x000fea0003800000 */
[----:B------:R-:W1:Y:S01]  /*3920*/  S2R R2, SR_LANEID ;  /* 0x0000000000027919 */ /* 0x000e620000000000 */
[----:B------:R-:W-:Y:S01]  /*3930*/  ULOP3.LUT UR8, URZ, UR8, URZ, 0x33, !UPT ;  /* 0x00000008ff087292 */ /* 0x000fe2000f8e33ff */
[----:B------:R-:W-:Y:S01]  /*3940*/  LOP3.LUT R4, RZ, UR5, RZ, 0x33, !PT ;  /* 0x00000005ff047c12 */ /* 0x000fe2000f8e33ff */
[----:B------:R-:W-:Y:S02]  /*3950*/  VOTEU.ANY UR7, UPT, PT ;  /* 0x0000000000077886 */ /* 0x000fe400038e0100 */
[----:B------:R-:W-:Y:S01]  /*3960*/  UFLO.U32 UR7, UR7 ;  /* 0x00000007000772bd */ /* 0x000fe200080e0000 */
[----:B------:R-:W2:Y:S01]  /*3970*/  REDUX UR5, R4 ;  /* 0x00000000040573c4 */ /* 0x000ea20000000000 */
[----:B------:R-:W-:-:S06]  /*3980*/  IMAD.U32 R0, RZ, RZ, UR8 ;  /* 0x00000008ff007e24 */ /* 0x000fcc000f8e00ff */
[----:B------:R4:W-:Y:S01]  /*3990*/  UTCATOMSWS.AND URZ, UR8 ;  /* 0x0000000800ff79e3 */ /* 0x0009e20008000000 */
[----:B------:R-:W3:Y:S01]  /*39a0*/  REDUX UR6, R0 ;  /* 0x00000000000673c4 */ /* 0x000ee20000000000 */
[----:B-1----:R-:W-:Y:S01]  /*39b0*/  ISETP.EQ.U32.AND P0, PT, R2, UR7, PT ;  /* 0x0000000702007c0c */ /* 0x002fe2000bf02070 */
[----:B--2---:R-:W-:Y:S01]  /*39c0*/  IMAD.U32 R2, RZ, RZ, UR5 ;  /* 0x00000005ff027e24 */ /* 0x004fe2000f8e00ff */
[----:B---3--:R-:W-:-:S11]  /*39d0*/  MOV R3, UR6 ;  /* 0x0000000600037c02 */ /* 0x008fd60008000f00 */
[----:B------:R4:W-:Y:S04]  /*39e0*/  @P0 ATOMS.AND RZ, [UR4+0x14], R3 ;  /* 0x00001403ffff098c */ /* 0x0009e8000a800004 */
[----:B------:R4:W-:Y:S01]  /*39f0*/  @P0 ATOMS.AND RZ, [UR4+0x18], R2 ;  /* 0x00001802ffff098c */ /* 0x0009e2000a800004 */
[----:B------:R-:W-:Y:S05]  /*3a00*/  BRA `(.L_x_67) ;  /* 0x0000000000147947 */ /* 0x000fea0003800000 */
.L_x_66:
[----:B------:R-:W-:Y:S02]  /*3a10*/  MOV R2, 0x3a30 ;  /* 0x00003a3000027802 */ /* 0x000fe40000000f00 */
[----:B---3-5:R-:W-:Y:S05]  /*3a20*/  CALL.REL.NOINC `($__internal_0_$__cuda_sm10x_tcgen05_guardrail_trap_col_being_dealloced_not_returned_by_alloc) ;  /* 0x00000050003c7944 */ /* 0x028fea0003c00000 */
[----:B------:R-:W-:Y:S05]  /*3a30*/  BRA `(.L_x_67) ;  /* 0x0000000000087947 */ /* 0x000fea0003800000 */
.L_x_65:
[----:B------:R-:W-:Y:S02]  /*3a40*/  MOV R2, 0x3a60 ;  /* 0x00003a6000027802 */ /* 0x000fe40000000f00 */
[----:B---3-5:R-:W-:Y:S05]  /*3a50*/  CALL.REL.NOINC `($__internal_2_$__cuda_sm10x_tcgen05_guardrail_trap_unallocated_columns_being_dealloced) ;  /* 0x0000005000487944 */ /* 0x028fea0003c00000 */
.L_x_67:
[----:B------:R-:W-:Y:S01]  /*3a60*/  NOP ;  /* 0x0000000000007918 */ /* 0x000fe20000000000 */
[----:B----4-:R-:W-:Y:S05]  /*3a70*/  EXIT ;  /* 0x000000000000794d */ /* 0x010fea0003800000 */
.L_x_49:
[----:B------:R-:W-:-:S09]  /*3a80*/  UISETP.NE.OR UP2, UPT, UR8, 0x3, !UP2 ;  /* 0x000000030800788c */ /* 0x000fd2000d745670 */
[----:B------:R-:W-:Y:S05]  /*3a90*/  BRA.U UP2, `(.L_x_68) ;  /* 0x0000001102147547 */ /* 0x000fea000b800000 */
[----:B------:R-:W1:Y:S01]  /*3aa0*/  LDC R0, c[0x0][0xb30] ;  /* 0x0002cc00ff007b82 */ /* 0x000e620000000800 */
[----:B------:R-:W2:Y:S01]  /*3ab0*/  LDCU.64 UR8, c[0x0][0x888] ;  /* 0x00011100ff0877ac */ /* 0x000ea20008000a00 */
[----:B------:R-:W-:Y:S02]  /*3ac0*/  HFMA2 R25, -RZ, RZ, 0, 0 ;  /* 0x00000000ff197431 */ /* 0x000fe400000001ff */
[----:B------:R-:W-:Y:S01]  /*3ad0*/  IMAD.MOV.U32 R32, RZ, RZ, 0x1 ;  /* 0x00000001ff207424 */ /* 0x000fe200078e00ff */
[----:B------:R-:W-:Y:S01]  /*3ae0*/  MOV R23, 0x1000 ;  /* 0x0000100000177802 */ /* 0x000fe20000000f00 */
[----:B------:R-:W4:Y:S01]  /*3af0*/  LDCU.64 UR4, c[0x0][0x890] ;  /* 0x00011200ff0477ac */ /* 0x000f220008000a00 */
[----:B------:R-:W-:Y:S01]  /*3b00*/  IMAD.MOV.U32 R27, RZ, RZ, RZ ;  /* 0x000000ffff1b7224 */ /* 0x000fe200078e00ff */
[----:B------:R-:W3:Y:S01]  /*3b10*/  LDC R19, c[0x0][0x370] ;  /* 0x0000dc00ff137b82 */ /* 0x000ee20000000800 */
[----:B------:R-:W-:Y:S01]  /*3b20*/  UMOV UR7, 0x400 ;  /* 0x0000040000077882 */ /* 0x000fe20000000000 */
[----:B------:R-:W-:-:S02]  /*3b30*/  UPLOP3.LUT UP1, UPT, UPT, UPT, UPT, 0x40, 0x4 ;  /* 0x000000000004789c */ /* 0x000fc40003f2e870 */
[----:B------:R-:W-:-:S04]  /*3b40*/  ULEA UR7, UR37, UR7, 0x18 ;  /* 0x0000000725077291 */ /* 0x000fc8000f8ec0ff */
[----:B------:R-:W3:Y:S01]  /*3b50*/  LDC R2, c[0x0][0xb0c] ;  /* 0x0002c300ff027b82 */ /* 0x000ee20000000800 */
[----:B------:R-:W-:Y:S02]  /*3b60*/  UIADD3 UR13, UPT, UPT, UR7, 0x68, URZ ;  /* 0x00000068070d7890 */ /* 0x000fe4000fffe0ff */
[----:B--2---:R-:W-:Y:S02]  /*3b70*/  UISETP.NE.U32.AND UP2, UPT, UR8, URZ, UPT ;  /* 0x000000ff0800728c */ /* 0x004fe4000bf45070 */
[----:B------:R-:W-:Y:S02]  /*3b80*/  UIADD3 UR33, UPT, UPT, UR7, 0x50, URZ ;  /* 0x0000005007217890 */ /* 0x000fe4000fffe0ff */
[----:B----4-:R-:W-:Y:S01]  /*3b90*/  UISETP.NE.U32.AND UP3, UPT, UR4, URZ, UPT ;  /* 0x000000ff0400728c */ /* 0x010fe2000bf65070 */
[----:B------:R-:W2:Y:S01]  /*3ba0*/  LDC R18, c[0x0][0xb20] ;  /* 0x0002c800ff127b82 */ /* 0x000ea20000000800 */
[----:B-1----:R-:W-:Y:S01]  /*3bb0*/  ISETP.NE.AND P1, PT, R0, 0x1, PT ;  /* 0x000000010000780c */ /* 0x002fe20003f25270 */
[----:B------:R-:W-:-:S02]  /*3bc0*/  UISETP.NE.AND.EX UP2, UPT, UR9, URZ, UPT, UP2 ;  /* 0x000000ff0900728c */ /* 0x000fc4000bf45320 */
[----:B------:R-:W-:Y:S02]  /*3bd0*/  UIADD3 UR25, UPT, UPT, UR7, 0x58, URZ ;  /* 0x0000005807197890 */ /* 0x000fe4000fffe0ff */
[----:B------:R-:W-:Y:S02]  /*3be0*/  UIADD3 UR17, UPT, UPT, UR7, 0x60, URZ ;  /* 0x0000006007117890 */ /* 0x000fe4000fffe0ff */
[----:B------:R-:W1:Y:S01]  /*3bf0*/  LDC.64 R36, c[0x0][0x348] ;  /* 0x0000d200ff247b82 */ /* 0x000e620000000a00 */
[----:B------:R-:W-:Y:S02]  /*3c00*/  UPRMT UR13, UR37, 0x654, UR13 ;  /* 0x00000654250d7896 */ /* 0x000fe4000800000d */
[----:B------:R-:W-:-:S05]  /*3c10*/  UISETP.NE.AND.EX UP3, UPT, UR5, URZ, UPT, UP3 ;  /* 0x000000ff0500728c */ /* 0x000fca000bf65330 */
[----:B------:R-:W4:Y:S08]  /*3c20*/  LDC.64 R16, c[0x0][0xb10] ;  /* 0x0002c400ff107b82 */ /* 0x000f300000000a00 */
[----:B------:R-:W1:Y:S08]  /*3c30*/  LDC.64 R6, c[0x0][0xb18] ;  /* 0x0002c600ff067b82 */ /* 0x000e700000000a00 */
[----:B------:R-:W1:Y:S08]  /*3c40*/  LDC.64 R4, c[0x0][0xb28] ;  /* 0x0002ca00ff047b82 */ /* 0x000e700000000a00 */
[----:B--23--:R-:W1:Y:S02]  /*3c50*/  LDC R22, c[0x0][0x374] ;  /* 0x0000dd00ff167b82 */ /* 0x00ce640000000800 */
.L_x_79:
[----:B------:R-:W-:Y:S02]  /*3c60*/  LEA R0, R27, UR7, 0x3 ;  /* 0x000000071b007c11 */ /* 0x000fe4000f8e18ff */
[----:B------:R-:W-:Y:S02]  /*3c70*/  SHF.L.U32 R3, R25, 0x1f, RZ ;  /* 0x0000001f19037819 */ /* 0x000fe400000006ff */
[----:B------:R-:W-:Y:S02]  /*3c80*/  LEA R28, R27, UR7, 0x4 ;  /* 0x000000071b1c7c11 */ /* 0x000fe4000f8e20ff */
[----:B--2---:R-:W2:Y:S02]  /*3c90*/  SYNCS.PHASECHK.TRANS64.TRYWAIT P0, [R0+URZ+0xa0], R3 ;  /* 0x0000a003000075a7 */ /* 0x004ea400080011ff */
[----:B--2---:R-:W-:Y:S05]  /*3ca0*/  @!P0 BRA `(.L_x_69) ;  /* 0x00000048004c8947 */ /* 0x004fea0003800000 */
.L_x_161:
[----:B------:R-:W-:Y:S01]  /*3cb0*/  ISETP.GE.AND P0, PT, R26, 0x1, PT ;  /* 0x000000011a00780c */ /* 0x000fe20003f06270 */
[----:B------:R-:W3:Y:S01]  /*3cc0*/  LDS.128 R28, [R28+0x130] ;  /* 0x000130001c1c7984 */ /* 0x000ee20000000c00 */
[----:B--2---:R-:W-:Y:S01]  /*3cd0*/  VIADD R0, R0, 0xb0 ;  /* 0x000000b000007836 */ /* 0x004fe20000000000 */
[----:B------:R-:W-:Y:S01]  /*3ce0*/  @!PT LDS RZ, [RZ] ;  /* 0x00000000fffff984 */ /* 0x000fe20000000800 */
[----:B------:R-:W-:Y:S01]  /*3cf0*/  @!PT LDS RZ, [RZ] ;  /* 0x00000000fffff984 */ /* 0x000fe20000000800 */
[----:B------:R-:W-:Y:S01]  /*3d00*/  @!PT LDS RZ, [RZ] ;  /* 0x00000000fffff984 */ /* 0x000fe20000000800 */
[----:B------:R-:W-:Y:S01]  /*3d10*/  @!PT LDS RZ, [RZ] ;  /* 0x00000000fffff984 */ /* 0x000fe20000000800 */
[----:B------:R2:W-:Y:S06]  /*3d20*/  MEMBAR.ALL.CTA ;  /* 0x0000000000007992 */ /* 0x0005ec0000008000 */
[----:B--2---:R-:W2:Y:S01]  /*3d30*/  FENCE.VIEW.ASYNC.S ;  /* 0x00000000000073c6 */ /* 0x004ea20000000000 */
[----:B------:R-:W-:Y:S04]  /*3d40*/  PRMT R0, RZ, 0x654, R0 ;  /* 0x00000654ff007816 */ /* 0x000fe80000000000 */
[----:B--2---:R2:W-:Y:S01]  /*3d50*/  SYNCS.ARRIVE.TRANS64.RED.A1T0 RZ, [R0+URZ], RZ ;  /* 0x000000ff00ff79a7 */ /* 0x0045e200081004ff */
[----:B---3--:R-:W-:Y:S11]  /*3d60*/  LOP3.LUT P3, RZ, R30, 0x1, RZ, 0xc0, !PT ;  /* 0x000000011eff7812 */ /* 0x008ff6000786c0ff */
[----:B------:R-:W-:Y:S02]  /*3d70*/  @!UPT UIADD3 URZ, UPT, UPT, URZ, URZ, URZ ;  /* 0x000000fffffff290 */ /* 0x000fe4000fffe0ff */
[----:B------:R-:W-:Y:S02]  /*3d80*/  @P3 MOV R13, R28 ;  /* 0x0000001c000d3202 */ /* 0x000fe40000000f00 */
[----:B------:R-:W-:Y:S01]  /*3d90*/  @P3 LOP3.LUT R8, R29, 0xffff, RZ, 0xc0, !PT ;  /* 0x0000ffff1d083812 */ /* 0x000fe200078ec0ff */
[----:B--2---:R-:W-:Y:S06]  /*3da0*/  @!P0 BRA `(.L_x_70) ;  /* 0x0000000000a48947 */ /* 0x004fec0003800000 */
[----:B-1---5:R-:W-:Y:S01]  /*3db0*/  IMAD.HI.U32 R33, R22, R7, RZ ;  /* 0x0000000716217227 */ /* 0x022fe200078e00ff */
[----:B------:R-:W-:Y:S02]  /*3dc0*/  ISETP.NE.AND P0, PT, R6, 0x1, PT ;  /* 0x000000010600780c */ /* 0x000fe40003f05270 */
[----:B------:R-:W-:Y:S01]  /*3dd0*/  ISETP.NE.AND P2, PT, R26, 0x1, PT ;  /* 0x000000011a00780c */ /* 0x000fe20003f45270 */
[----:B----4-:R-:W-:Y:S01]  /*3de0*/  IMAD.HI.U32 R34, R19, R16, RZ ;  /* 0x0000001013227227 */ /* 0x010fe200078e00ff */
[----:B------:R-:W-:Y:S02]  /*3df0*/  SHF.R.U32.HI R33, RZ, R18, R33 ;  /* 0x00000012ff217219 */ /* 0x000fe40000011621 */
[----:B------:R-:W-:Y:S01]  /*3e00*/  ISETP.NE.AND P4, PT, R2, 0x1, PT ;  /* 0x000000010200780c */ /* 0x000fe20003f85270 */
[----:B------:R-:W-:Y:S01]  /*3e10*/  IMAD.HI.U32 R38, R13, R16, RZ ;  /* 0x000000100d267227 */ /* 0x000fe200078e00ff */
[----:B------:R-:W-:Y:S02]  /*3e20*/  SHF.R.U32.HI R34, RZ, R17, R34 ;  /* 0x00000011ff227219 */ /* 0x000fe40000011622 */
[----:B------:R-:W-:Y:S01]  /*3e30*/  SEL R3, R22, R33, !P0 ;  /* 0x0000002116037207 */ /* 0x000fe20004000000 */
[C---:B------:R-:W-:Y:S01]  /*3e40*/  IMAD.HI.U32 R33, R8.reuse, R7, RZ ;  /* 0x0000000708217227 */ /* 0x040fe200078e00ff */
[----:B------:R-:W-:Y:S02]  /*3e50*/  SEL R11, R19, R34, !P4 ;  /* 0x00000022130b7207 */ /* 0x000fe40006000000 */
[----:B------:R-:W-:Y:S01]  /*3e60*/  SHF.R.U32.HI R38, RZ, R17, R38 ;  /* 0x00000011ff267219 */ /* 0x000fe20000011626 */
[----:B------:R-:W-:Y:S01]  /*3e70*/  IMAD.HI.U32 R40, R3, R4, RZ ;  /* 0x0000000403287227 */ /* 0x000fe200078e00ff */
[----:B------:R-:W-:Y:S03]  /*3e80*/  SHF.R.U32.HI R33, RZ, R18, R33 ;  /* 0x00000012ff217219 */ /* 0x000fe60000011621 */
[----:B------:R-:W-:Y:S01]  /*3e90*/  IMAD.HI.U32 R34, R11, R4, RZ ;  /* 0x000000040b227227 */ /* 0x000fe200078e00ff */
[----:B------:R-:W-:Y:S02]  /*3ea0*/  @P2 SHF.R.U32.HI R3, RZ, R5, R40 ;  /* 0x00000005ff032219 */ /* 0x000fe40000011628 */
[----:B------:R-:W-:Y:S02]  /*3eb0*/  SEL R9, R8, R33, !P0 ;  /* 0x0000002108097207 */ /* 0x000fe40004000000 */
[----:B------:R-:W-:Y:S01]  /*3ec0*/  @P2 SHF.R.U32.HI R11, RZ, R5, R34 ;  /* 0x00000005ff0b2219 */ /* 0x000fe20000011622 */
[C---:B------:R-:W-:Y:S01]  /*3ed0*/  IMAD R10, R26.reuse, R3, RZ ;  /* 0x000000031a0a7224 */ /* 0x040fe200078e02ff */
[----:B------:R-:W-:Y:S01]  /*3ee0*/  SEL R3, R13, R38, !P4 ;  /* 0x000000260d037207 */ /* 0x000fe20006000000 */
[C---:B------:R-:W-:Y:S03]  /*3ef0*/  IMAD.HI.U32 R14, R9.reuse, R4, RZ ;  /* 0x00000004090e7227 */ /* 0x040fe600078e00ff */
[----:B------:R-:W-:Y:S01]  /*3f00*/  ISETP.GE.AND P0, PT, R9, R10, PT ;  /* 0x0000000a0900720c */ /* 0x000fe20003f06270 */
[C---:B------:R-:W-:Y:S01]  /*3f10*/  IMAD R12, R26.reuse, R11, RZ ;  /* 0x0000000b1a0c7224 */ /* 0x040fe200078e02ff */
[-C--:B------:R-:W-:Y:S04]  /*3f20*/  SHF.R.U32.HI R14, RZ, R5.reuse, R14 ;  /* 0x00000005ff0e7219 */ /* 0x080fe8000001160e */
[----:B------:R-:W-:Y:S02]  /*3f30*/  ISETP.GE.OR P0, PT, R3, R12, P0 ;  /* 0x0000000c0300720c */ /* 0x000fe40000706670 */
[----:B------:R-:W-:Y:S05]  /*3f40*/  SEL R15, R9, R14, !P2 ;  /* 0x0000000e090f7207 */ /* 0x000fea0005000000 */
[----:B------:R-:W-:Y:S04]  /*3f50*/  IMAD.MOV R14, RZ, RZ, -R15 ;  /* 0x000000ffff0e7224 */ /* 0x000fe800078e0a0f */
[----:B------:R-:W-:Y:S02]  /*3f60*/  IMAD R14, R26, R14, R9 ;  /* 0x0000000e1a0e7224 */ /* 0x000fe400078e0209 */
[C---:B------:R-:W-:Y:S05]  /*3f70*/  @!P0 IMAD.HI.U32 R10, R3.reuse, R4, RZ ;  /* 0x00000004030a8227 */ /* 0x040fea00078e00ff */
[----:B------:R-:W-:Y:S04]  /*3f80*/  @!P0 SHF.R.U32.HI R10, RZ, R5, R10 ;  /* 0x00000005ff0a8219 */ /* 0x000fe8000001160a */
[----:B------:R-:W-:Y:S01]  /*3f90*/  @!P0 SEL R0, R3, R10, !P2 ;  /* 0x0000000a03008207 */ /* 0x000fe20005000000 */
[----:B------:R-:W-:Y:S03]  /*3fa0*/  IMAD.MOV R10, RZ, RZ, -R3 ;  /* 0x000000ffff0a7224 */ /* 0x000fe600078e0a03 */
[----:B------:R-:W-:Y:S01]  /*3fb0*/  @!P0 IADD3 R15, PT, PT, R15, -R0, RZ ;  /* 0x800000000f0f8210 */ /* 0x000fe20007ffe0ff */
[----:B------:R-:W-:Y:S01]  /*3fc0*/  @!P0 IMAD R0, R11, R14, R0 ;  /* 0x0000000e0b008224 */ /* 0x000fe200078e0200 */
[----:B------:R-:W-:Y:S01]  /*3fd0*/  IADD3 R11, PT, PT, -R9, RZ, RZ ;  /* 0x000000ff090b7210 */ /* 0x000fe20007ffe1ff */
[----:B------:R-:W-:Y:S02]  /*3fe0*/  IMAD R13, R2, R10, R13 ;  /* 0x0000000a020d7224 */ /* 0x000fe400078e020d */
[----:B------:R-:W-:Y:S02]  /*3ff0*/  @!P0 IMAD R9, R15, R26, R3 ;  /* 0x0000001a0f098224 */ /* 0x000fe400078e0203 */
[----:B------:R-:W-:Y:S02]  /*4000*/  @!P0 IMAD.MOV.U32 R3, RZ, RZ, R0 ;  /* 0x000000ffff038224 */ /* 0x000fe400078e0000 */
[----:B------:R-:W-:Y:S02]  /*4010*/  IMAD R8, R6, R11, R8 ;  /* 0x0000000b06087224 */ /* 0x000fe400078e0208 */
[----:B------:R-:W-:Y:S02]  /*4020*/  IMAD R13, R3, R2, R13 ;  /* 0x00000002030d7224 */ /* 0x000fe400078e020d */
[----:B------:R-:W-:Y:S02]  /*4030*/  IMAD R8, R9, R6, R8 ;  /* 0x0000000609087224 */ /* 0x000fe400078e0208 */
.L_x_70:
[----:B------:R-:W-:Y:S05]  /*4040*/  BRA.U UP1, `(.L_x_71) ;  /* 0x0000000101107547 */ /* 0x000fea000b800000 */
[----:B------:R-:W-:Y:S04]  /*4050*/  MOV R0, UR6 ;  /* 0x0000000600007c02 */ /* 0x000fe80008000f00 */
[----:B------:R-:W-:Y:S04]  /*4060*/  SHF.L.U32 R3, R0, 0x1f, RZ ;  /* 0x0000001f00037819 */ /* 0x000fe800000006ff */
[----:B------:R-:W2:Y:S02]  /*4070*/  SYNCS.PHASECHK.TRANS64.TRYWAIT P0, [UR7+0x98], R3 ;  /* 0x00009803ff0075a7 */ /* 0x000ea40008001107 */
[----:B--2---:R-:W-:Y:S05]  /*4080*/  @!P0 BRA `(.L_x_72) ;  /* 0x0000004400688947 */ /* 0x004fea0003800000 */
.L_x_71:
[----:B------:R-:W-:Y:S02]  /*4090*/  R2UR UR35, R21 ;  /* 0x00000000152372ca */ /* 0x000fe400000e0000 */
[----:B------:R-:W-:Y:S02]  /*40a0*/  R2UR UR34, R20 ;  /* 0x00000000142272ca */ /* 0x000fe400000e0000 */
[----:B------:R-:W-:Y:S02]  /*40b0*/  ISETP.NE.U32.AND P2, PT, RZ, UR4, PT ;  /* 0x00000004ff007c0c */ /* 0x000fe4000bf45070 */
[----:B------:R-:W-:Y:S02]  /*40c0*/  SHF.L.U32 R12, R32, 0x1f, RZ ;  /* 0x0000001f200c7819 */ /* 0x000fe400000006ff */
[----:B------:R-:W-:Y:S05]  /*40d0*/  ISETP.NE.AND.EX P2, PT, RZ, UR5, PT, P2 ;  /* 0x00000005ff007c0c */ /* 0x000fea000bf45320 */
[----:B------:R-:W-:Y:S02]  /*40e0*/  USHF.L.U32 UR35, UR35, 0x6, URZ ;  /* 0x0000000623237899 */ /* 0x000fe400080006ff */
[----:B------:R-:W-:Y:S01]  /*40f0*/  USHF.L.U32 UR34, UR34, 0x7, URZ ;  /* 0x0000000722227899 */ /* 0x000fe200080006ff */
[----:B------:R-:W-:Y:S11]  /*4100*/  BRA.U !UP3, `(.L_x_73) ;  /* 0x000000010b347547 */ /* 0x000ff6000b800000 */
[----:B------:R-:W-:Y:S01]  /*4110*/  UPLOP3.LUT UP0, UPT, UPT, UPT, UP2, 0x80, 0x8 ;  /* 0x000000000008789c */ /* 0x000fe20003f0f020 */
[----:B--2---:R-:W-:Y:S02]  /*4120*/  HFMA2 R0, -RZ, RZ, 0, 5.9604644775390625e-08 ;  /* 0x00000001ff007431 */ /* 0x004fe400000001ff */
[----:B------:R-:W-:Y:S03]  /*4130*/  IMAD.MOV.U32 R59, RZ, RZ, 0x1 ;  /* 0x00000001ff3b7424 */ /* 0x000fe600078e00ff */
[----:B------:R-:W-:Y:S05]  /*4140*/  PLOP3.LUT P0, PT, PT, PT, UP0, 0x80, 0x8 ;  /* 0x000000000008781c */ /* 0x000fea0003f0f008 */
[----:B------:R-:W2:Y:S01]  /*4150*/  @UP0 LDCU.64 UR10, c[0x0][0x888] ;  /* 0x00011100ff0a07ac */ /* 0x000ea20008000a00 */
[----:B------:R-:W-:Y:S07]  /*4160*/  @UP0 UIMAD UR8, UR36, UR4, URZ ;  /* 0x00000004240802a4 */ /* 0x000fee000f8e02ff */
[----:B------:R-:W-:Y:S01]  /*4170*/  @!P0 PRMT R59, R0, 0x7610, R59 ;  /* 0x00007610003b8816 */ /* 0x000fe2000000003b */
[----:B--2---:R-:W-:Y:S03]  /*4180*/  @UP0 UIMAD.WIDE UR10, UR8, 0x4, UR10 ;  /* 0x00000004080a08a5 */ /* 0x004fe6000f8e020a */
[----:B------:R-:W2:Y:S03]  /*4190*/  @!UP0 LDCU UR8, c[0x0][0x880] ;  /* 0x00011000ff0887ac */ /* 0x000ea60008000800 */
[----:B------:R-:W-:Y:S01]  /*41a0*/  IMAD.U32 R10, RZ, RZ, UR10 ;  /* 0x0000000aff0a7e24 */ /* 0x000fe2000f8e00ff */
[----:B------:R-:W-:Y:S05]  /*41b0*/  MOV R11, UR11 ;  /* 0x0000000b000b7c02 */ /* 0x000fea0008000f00 */
[----:B-----5:R3:W5:Y:S02]  /*41c0*/  @P0 LDG.E R35, desc[UR46][R10.64] ;  /* 0x0000002e0a230981 */ /* 0x020764000c1e1900 */
[----:B--23--:R-:W-:Y:S07]  /*41d0*/  @!P0 IMAD.U32 R35, RZ, RZ, UR8 ;  /* 0x00000008ff238e24 */ /* 0x00cfee000f8e00ff */
.L_x_73:
[----:B-----5:R-:W-:Y:S01]  /*41e0*/  @!P2 FSETP.EQ.AND P0, PT, R35, RZ, PT ;  /* 0x000000ff2300a20b */ /* 0x020fe20003f02000 */
[----:B------:R-:W-:Y:S01]  /*41f0*/  @!UPT UIADD3 URZ, UPT, UPT, URZ, URZ, URZ ;  /* 0x000000fffffff290 */ /* 0x000fe2000fffe0ff */
[----:B------:R-:W-:Y:S11]  /*4200*/  @!P2 BRA `(.L_x_74) ;  /* 0x000000000014a947 */ /* 0x000ff60003800000 */
[----:B------:R-:W-:Y:S02]  /*4210*/  LOP3.LUT P2, RZ, R59, 0xff, RZ, 0xc0, !PT ;  /* 0x000000ff3bff7812 */ /* 0x000fe4000784c0ff */
[----:B------:R-:W-:Y:S04]  /*4220*/  PLOP3.LUT P0, PT, PT, PT, UP0, 0x80, 0x8 ;  /* 0x000000000008781c */ /* 0x000fe80003f0f008 */
[----:B------:R-:W-:Y:S07]  /*4230*/  PLOP3.LUT P0, PT, P0, PT, PT, 0x8, 0x80 ;  /* 0x000000000080781c */ /* 0x000fee000070e170 */
[----:B------:R-:W-:Y:S11]  /*4240*/  @P2 FSETP.EQ.AND P0, PT, R35, RZ, PT ;  /* 0x000000ff2300220b */ /* 0x000ff60003f02000 */
[----:B------:R-:W-:Y:S02]  /*4250*/  @!UPT UIADD3 URZ, UPT, UPT, URZ, URZ, URZ ;  /* 0x000000fffffff290 */ /* 0x000fe4000fffe0ff */
.L_x_74:
[----:B------:R-:W3:Y:S01]  /*4260*/  SYNCS.PHASECHK.TRANS64.TRYWAIT P2, [UR7+0x70], R12 ;  /* 0x0000700cff0075a7 */ /* 0x000ee20008041107 */
[----:B------:R-:W-:Y:S04]  /*4270*/  ELECT P4, URZ, PT ;  /* 0x0000000000ff782f */ /* 0x000fe80003880000 */
[----:B------:R-:W-:Y:S11]  /*4280*/  PLOP3.LUT P4, PT, P0, P4, PT, 0xf2, 0x2f ;  /* 0x00000000002f781c */ /* 0x000ff60000789e72 */
[----:B------:R-:W-:Y:S02]  /*4290*/  @!UPT UIADD3 URZ, UPT, UPT, URZ, URZ, URZ ;  /* 0x000000fffffff290 */ /* 0x000fe4000fffe0ff */
[----:B-1----:R-:W-:Y:S05]  /*42a0*/  @!P4 IADD3 R9, P0, PT, R36, 0x580, RZ ;  /* 0x000005802409c810 */ /* 0x002fea0007f1e0ff */
[----:B--2---:R-:W-:Y:S01]  /*42b0*/  @!P4 IMAD.X R0, RZ, RZ, R37, P0 ;  /* 0x000000ffff00c224 */ /* 0x004fe200000e0625 */
[----:B---3--:R-:W-:Y:S07]  /*42c0*/  @!P2 BRA `(.L_x_75) ;  /* 0x0000004000f0a947 */ /* 0x008fee0003800000 */
.L_x_164:
[----:B------:R-:W-:Y:S01]  /*42d0*/  @!P4 R2UR UR8, R0 ;  /* 0x000000000008c2ca */ /* 0x000fe200000e0000 */
[----:B------:R-:W-:Y:S01]  /*42e0*/  VOTEU.ALL UP1, P4 ;  /* 0x0000000000ff7886 */ /* 0x000fe20002020000 */
[----:B------:R-:W-:Y:S01]  /*42f0*/  @!P4 R2UR UR9, R9 ;  /* 0x000000000909c2ca */ /* 0x000fe200000e0000 */
[----:B------:R-:W-:Y:S01]  /*4300*/  @!P4 IMAD.MOV.U32 R0, RZ, RZ, 0x1000 ;  /* 0x00001000ff00c424 */ /* 0x000fe200078e00ff */
[----:B------:R-:W-:Y:S01]  /*4310*/  UMOV UR10, 0x0 ;  /* 0x00000000000a7882 */ /* 0x000fe20000000000 */
[----:B------:R-:W-:Y:S01]  /*4320*/  UMOV UR11, 0x10000000 ;  /* 0x10000000000b7882 */ /* 0x000fe20000000000 */
[----:B------:R-:W-:Y:S01]  /*4330*/  @!UP1 UIADD3 UR32, UPT, UPT, UR7, 0x200, URZ ;  /* 0x0000020007209890 */ /* 0x000fe2000fffe0ff */
[----:B------:R-:W-:Y:S01]  /*4340*/  @!P4 IADD3 R9, P0, PT, R36, 0x580, RZ ;  /* 0x000005802409c810 */ /* 0x000fe20007f1e0ff */
[----:B------:R-:W-:Y:S05]  /*4350*/  VOTEU.ALL UP1, P4 ;  /* 0x0000000000ff7886 */ /* 0x000fea0002020000 */
[----:B------:R-:W-:Y:S01]  /*4360*/  IMAD.U32 R11, RZ, RZ, UR8 ;  /* 0x00000008ff0b7e24 */ /* 0x000fe2000f8e00ff */
[----:B------:R-:W-:Y:S01]  /*4370*/  UPRMT UR8, UR37, 0x654, UR33 ;  /* 0x0000065425087896 */ /* 0x000fe20008000021 */
[----:B------:R-:W-:Y:S03]  /*4380*/  IMAD.U32 R10, RZ, RZ, UR9 ;  /* 0x00000009ff0a7e24 */ /* 0x000fe6000f8e00ff */
[----:B------:R-:W-:Y:S02]  /*4390*/  @!P4 R2UR UR15, R11 ;  /* 0x000000000b0fc2ca */ /* 0x000fe400000e0000 */
[----:B------:R-:W-:Y:S11]  /*43a0*/  @!P4 R2UR UR14, R10 ;  /* 0x000000000a0ec2ca */ /* 0x000ff600000e0000 */
[----:B------:R-:W-:Y:S02]  /*43b0*/  @!UPT UIADD3 URZ, UPT, UPT, URZ, URZ, URZ ;  /* 0x000000fffffff290 */ /* 0x000fe4000fffe0ff */
[----:B------:R2:W-:Y:S01]  /*43c0*/  @!UP1 UTMALDG.3D [UR32], [UR14], desc[UR10] ;  /* 0x00000a200e0095b4 */ /* 0x0005e20008011000 */
[----:B------:R3:W-:Y:S01]  /*43d0*/  @!P4 SYNCS.ARRIVE.TRANS64.RED.A0TR RZ, [UR7+0x50], R0 ;  /* 0x00005000ffffc9a7 */ /* 0x0007e20008300407 */
[----:B------:R-:W-:Y:S01]  /*43e0*/  SYNCS.ARRIVE.TRANS64.RED.A1T0 RZ, [UR8], RZ ;  /* 0x000000ffffff79a7 */ /* 0x000fe20008100408 */
[----:B---3--:R-:W-:Y:S01]  /*43f0*/  @!P4 IMAD.X R0, RZ, RZ, R37, P0 ;  /* 0x000000ffff00c224 */ /* 0x008fe200000e0625 */
[----:B------:R-:W3:Y:S02]  /*4400*/  SYNCS.PHASECHK.TRANS64.TRYWAIT P2, [UR7+0x78], R12 ;  /* 0x0000780cff0075a7 */ /* 0x000ee40008041107 */
[----:B--23--:R-:W-:Y:S05]  /*4410*/  @!P2 BRA `(.L_x_76) ;  /* 0x0000004000b4a947 */ /* 0x00cfea0003800000 */
.L_x_166:
        /* <DEDUP_REMOVED lines=8> */
[----:B------:R-:W-:Y:S01]  /*44a0*/  @!UP1 UIADD3 UR24, UPT, UPT, UR7, 0x1200, URZ ;  /* 0x0000120007189890 */ /* 0x000fe2000fffe0ff */
[----:B------:R-:W-:Y:S01]  /*44b0*/  VOTEU.ALL UP1, P4 ;  /* 0x0000000000ff7886 */ /* 0x000fe20002020000 */
[----:B------:R-:W-:Y:S01]  /*44c0*/  UMOV UR27, UR35 ;  /* 0x00000023001b7c82 */ /* 0x000fe20008000000 */
[----:B------:R-:W-:Y:S02]  /*44d0*/  UMOV UR28, UR36 ;  /* 0x00000024001c7c82 */ /* 0x000fe40008000000 */
[----:B------:R-:W-:Y:S01]  /*44e0*/  IMAD.U32 R11, RZ, RZ, UR8 ;  /* 0x00000008ff0b7e24 */ /* 0x000fe2000f8e00ff */
[----:B------:R-:W-:Y:S01]  /*44f0*/  UPRMT UR8, UR37, 0x654, UR25 ;  /* 0x0000065425087896 */ /* 0x000fe20008000019 */
[----:B------:R-:W-:Y:S02]  /*4500*/  IMAD.U32 R10, RZ, RZ, UR9 ;  /* 0x00000009ff0a7e24 */ /* 0x000fe4000f8e00ff */
[----:B------:R-:W-:Y:S01]  /*4510*/  @!P4 IMAD.X R20, RZ, RZ, R37, P0 ;  /* 0x000000ffff14c224 */ /* 0x000fe200000e0625 */
[----:B------:R-:W-:Y:S02]  /*4520*/  @!P4 R2UR UR15, R11 ;  /* 0x000000000b0fc2ca */ /* 0x000fe400000e0000 */
[----:B------:R-:W-:Y:S11]  /*4530*/  @!P4 R2UR UR14, R10 ;  /* 0x000000000a0ec2ca */ /* 0x000ff600000e0000 */
[----:B------:R-:W-:Y:S02]  /*4540*/  @!UPT UIADD3 URZ, UPT, UPT, URZ, URZ, URZ ;  /* 0x000000fffffff290 */ /* 0x000fe4000fffe0ff */
[----:B------:R2:W-:Y:S01]  /*4550*/  @!UP1 UTMALDG.3D [UR24], [UR14], desc[UR10] ;  /* 0x00000a180e0095b4 */ /* 0x0005e20008011000 */
[----:B------:R2:W-:Y:S01]  /*4560*/  @!P4 SYNCS.ARRIVE.TRANS64.RED.A0TR RZ, [UR7+0x58], R0 ;  /* 0x00005800ffffc9a7 */ /* 0x0005e20008300407 */
[----:B------:R-:W-:Y:S01]  /*4570*/  SYNCS.ARRIVE.TRANS64.RED.A1T0 RZ, [UR8], RZ ;  /* 0x000000ffffff79a7 */ /* 0x000fe20008100408 */
[----:B------:R-:W3:Y:S02]  /*4580*/  SYNCS.PHASECHK.TRANS64.TRYWAIT P2, [UR7+0x80], R12 ;  /* 0x0000800cff0075a7 */ /* 0x000ee40008041107 */
[----:B--23--:R-:W-:Y:S05]  /*4590*/  @!P2 BRA `(.L_x_77) ;  /* 0x00000040006ca947 */ /* 0x00cfea0003800000 */
.L_x_168:
[----:B------:R-:W2:Y:S01]  /*45a0*/  LDC.64 R14, c[0x0][0xb10] ;  /* 0x0002c400ff0e7b82 */ /* 0x000ea20000000a00 */
[----:B------:R-:W-:Y:S01]  /*45b0*/  @!P4 R2UR UR8, R20 ;  /* 0x000000001408c2ca */ /* 0x000fe200000e0000 */
[----:B------:R-:W-:Y:S01]  /*45c0*/  VOTEU.ALL UP1, P4 ;  /* 0x0000000000ff7886 */ /* 0x000fe20002020000 */
[----:B------:R-:W-:Y:S01]  /*45d0*/  @!P4 R2UR UR9, R21 ;  /* 0x000000001509c2ca */ /* 0x000fe200000e0000 */
[----:B------:R-:W-:Y:S01]  /*45e0*/  UMOV UR10, 0x0 ;  /* 0x00000000000a7882 */ /* 0x000fe20000000000 */
[----:B------:R-:W-:Y:S03]  /*45f0*/  UMOV UR11, 0x10000000 ;  /* 0x10000000000b7882 */ /* 0x000fe60000000000 */
[----:B------:R-:W3:Y:S01]  /*4600*/  LDC.64 R10, c[0x0][0xb18] ;  /* 0x0002c600ff0a7b82 */ /* 0x000ee20000000a00 */
[----:B------:R-:W-:Y:S01]  /*4610*/  @!UP1 UIADD3 UR18, UPT, UPT, UR34, 0x40, URZ ;  /* 0x0000004022129890 */ /* 0x000fe2000fffe0ff */
[----:B------:R-:W-:Y:S01]  /*4620*/  @P3 SHF.R.U32.HI R24, RZ, 0x10, R29 ;  /* 0x00000010ff183819 */ /* 0x000fe2000001161d */
[----:B------:R-:W-:Y:S01]  /*4630*/  @!UP1 UIADD3 UR16, UPT, UPT, UR7, 0x2200, URZ ;  /* 0x0000220007109890 */ /* 0x000fe2000fffe0ff */
[----:B------:R-:W-:Y:S01]  /*4640*/  VIADD R27, R27, 0x1 ;  /* 0x000000011b1b7836 */ /* 0x000fe20000000000 */
[----:B------:R-:W-:Y:S03]  /*4650*/  VOTEU.ALL UP1, P4 ;  /* 0x0000000000ff7886 */ /* 0x000fe60002020000 */
[----:B------:R-:W5:Y:S01]  /*4660*/  @!P1 LDC R0, c[0x0][0xb20] ;  /* 0x0002c800ff009b82 */ /* 0x000f620000000800 */
[----:B------:R-:W-:Y:S01]  /*4670*/  UMOV UR19, UR35 ;  /* 0x0000002300137c82 */ /* 0x000fe20008000000 */
[----:B------:R-:W-:Y:S01]  /*4680*/  IMAD.U32 R21, RZ, RZ, UR8 ;  /* 0x00000008ff157e24 */ /* 0x000fe2000f8e00ff */
[----:B------:R-:W-:Y:S05]  /*4690*/  UMOV UR20, UR36 ;  /* 0x0000002400147c82 */ /* 0x000fea0008000000 */
[----:B-1----:R-:W1:Y:S01]  /*46a0*/  @!P1 LDC R3, c[0x0][0xb0c] ;  /* 0x0002c300ff039b82 */ /* 0x002e620000000800 */
[----:B------:R-:W-:Y:S01]  /*46b0*/  IMAD.U32 R20, RZ, RZ, UR9 ;  /* 0x00000009ff147e24 */ /* 0x000fe2000f8e00ff */
[----:B------:R-:W-:Y:S01]  /*46c0*/  UPRMT UR8, UR37, 0x654, UR17 ;  /* 0x0000065425087896 */ /* 0x000fe20008000011 */
[----:B------:R-:W-:Y:S03]  /*46d0*/  @!P4 R2UR UR15, R21 ;  /* 0x00000000150fc2ca */ /* 0x000fe600000e0000 */
[----:B------:R-:W-:Y:S01]  /*46e0*/  @!P4 R2UR UR14, R20 ;  /* 0x00000000140ec2ca */ /* 0x000fe200000e0000 */
[----:B------:R-:W-:Y:S11]  /*46f0*/  @!P4 IMAD.MOV.U32 R20, RZ, RZ, 0x1000 ;  /* 0x00001000ff14c424 */ /* 0x000ff600078e00ff */
[----:B------:R-:W-:Y:S01]  /*4700*/  @!UPT UIADD3 URZ, UPT, UPT, URZ, URZ, URZ ;  /* 0x000000fffffff290 */ /* 0x000fe2000fffe0ff */
[----:B------:R1:W-:Y:S01]  /*4710*/  @!UP1 UTMALDG.3D [UR16], [UR14], desc[UR10] ;  /* 0x00000a100e0095b4 */ /* 0x0003e20008011000 */
[----:B------:R1:W-:Y:S02]  /*4720*/  @!P4 SYNCS.ARRIVE.TRANS64.RED.A0TR RZ, [UR7+0x60], R20 ;  /* 0x00006014ffffc9a7 */ /* 0x0003e40008300407 */
[----:B-1----:R-:W-:Y:S01]  /*4730*/  @!P1 ISETP.NE.AND P2, PT, R3, 0x1, PT ;  /* 0x000000010300980c */ /* 0x002fe20003f45270 */
[C---:B--2---:R-:W-:Y:S01]  /*4740*/  @!P1 IMAD.HI.U32 R14, R13.reuse, R14, RZ ;  /* 0x0000000e0d0e9227 */ /* 0x044fe200078e00ff */
[----:B---3--:R-:W-:Y:S03]  /*4750*/  @!P1 ISETP.NE.AND P0, PT, R10, 0x1, PT ;  /* 0x000000010a00980c */ /* 0x008fe60003f05270 */
[C---:B------:R-:W-:Y:S01]  /*4760*/  @!P1 IMAD.HI.U32 R11, R8.reuse, R11, RZ ;  /* 0x0000000b080b9227 */ /* 0x040fe200078e00ff */
[----:B------:R-:W-:Y:S04]  /*4770*/  @!P1 SHF.R.U32.HI R14, RZ, R15, R14 ;  /* 0x0000000fff0e9219 */ /* 0x000fe8000001160e */
[----:B-----5:R-:W-:Y:S01]  /*4780*/  @!P1 SHF.R.U32.HI R9, RZ, R0, R11 ;  /* 0x00000000ff099219 */ /* 0x020fe2000001160b */
[----:B------:R-:W-:Y:S01]  /*4790*/  SYNCS.ARRIVE.TRANS64.RED.A1T0 RZ, [UR8], RZ ;  /* 0x000000ffffff79a7 */ /* 0x000fe20008100408 */
[----:B------:R-:W-:Y:S02]  /*47a0*/  @!P1 SEL R14, R13, R14, !P2 ;  /* 0x0000000e0d0e9207 */ /* 0x000fe40005000000 */
[----:B------:R-:W-:Y:S01]  /*47b0*/  @!P1 SEL R9, R8, R9, !P0 ;  /* 0x0000000908099207 */ /* 0x000fe20004000000 */
[----:B------:R-:W1:Y:S04]  /*47c0*/  SYNCS.PHASECHK.TRANS64.TRYWAIT P5, [UR7+0x88], R12 ;  /* 0x0000880cff0075a7 */ /* 0x000e6800080a1107 */
[----:B------:R-:W-:Y:S02]  /*47d0*/  @!P1 IMAD.IADD R0, R9, 0x1, -R14 ;  /* 0x0000000109009824 */ /* 0x000fe400078e0a0e */
[----:B------:R-:W-:Y:S02]  /*47e0*/  @!P1 IMAD.IADD R9, R14, 0x1, -R9 ;  /* 0x000000010e099824 */ /* 0x000fe400078e0a09 */
[----:B------:R-:W-:Y:S02]  /*47f0*/  @!P1 IMAD R13, R0, R3, R13 ;  /* 0x00000003000d9224 */ /* 0x000fe400078e020d */
[----:B------:R-:W-:Y:S01]  /*4800*/  @!P1 IMAD R8, R9, R10, R8 ;  /* 0x0000000a09089224 */ /* 0x000fe200078e0208 */
[----:B-1----:R-:W-:Y:S06]  /*4810*/  @!P5 BRA `(.L_x_78) ;  /* 0x0000003c00e4d947 */ /* 0x002fec0003800000 */
.L_x_170:
[----:B-1----:R-:W-:Y:S01]  /*4820*/  @!P4 IADD3 R3, P0, PT, R36, 0x580, RZ ;  /* 0x000005802403c810 */ /* 0x002fe20007f1e0ff */
[----:B------:R-:W-:Y:S01]  /*4830*/  VOTEU.ALL UP1, P4 ;  /* 0x0000000000ff7886 */ /* 0x000fe20002020000 */
[----:B------:R-:W-:Y:S01]  /*4840*/  UMOV UR18, 0x0 ;  /* 0x0000000000127882 */ /* 0x000fe20000000000 */
[----:B------:R-:W-:Y:S01]  /*4850*/  UMOV UR19, 0x10000000 ;  /* 0x1000000000137882 */ /* 0x000fe20000000000 */
[----:B------:R-:W-:Y:S01]  /*4860*/  @!P4 R2UR UR9, R3 ;  /* 0x000000000309c2ca */ /* 0x000fe200000e0000 */
[----:B------:R-:W-:Y:S01]  /*4870*/  @!P4 IMAD.X R0, RZ, RZ, R37, P0 ;  /* 0x000000ffff00c224 */ /* 0x000fe200000e0625 */
[----:B------:R-:W-:Y:S01]  /*4880*/  @!UP1 UIADD3 UR10, UPT, UPT, UR34, 0x60, URZ ;  /* 0x00000060220a9890 */ /* 0x000fe2000fffe0ff */
[----:B------:R-:W-:Y:S01]  /*4890*/  ISETP.NE.AND P0, PT, R27, 0x2, PT ;  /* 0x000000021b00780c */ /* 0x000fe20003f05270 */
[----:B------:R-:W-:Y:S01]  /*48a0*/  UMOV UR11, UR35 ;  /* 0x00000023000b7c82 */ /* 0x000fe20008000000 */
[----:B------:R-:W-:Y:S01]  /*48b0*/  UMOV UR12, UR36 ;  /* 0x00000024000c7c82 */ /* 0x000fe20008000000 */
[----:B------:R-:W-:Y:S01]  /*48c0*/  @!P4 R2UR UR8, R0 ;  /* 0x000000000008c2ca */ /* 0x000fe200000e0000 */
[----:B------:R-:W-:Y:S01]  /*48d0*/  IMAD.IADD R20, R8, 0x1, R58 ;  /* 0x0000000108147824 */ /* 0x000fe200078e023a */
[----:B------:R-:W-:Y:S01]  /*48e0*/  @P3 R2UR UR36, R24 ;  /* 0x00000000182432ca */ /* 0x000fe200000e0000 */
[----:B------:R-:W-:Y:S01]  /*48f0*/  IMAD.IADD R21, R13, 0x1, R60 ;  /* 0x000000010d157824 */ /* 0x000fe200078e023c */
[----:B------:R-:W-:Y:S02]  /*4900*/  SEL R0, RZ, 0x1, P0 ;  /* 0x00000001ff007807 */ /* 0x000fe40000000000 */
[----:B------:R-:W-:Y:S01]  /*4910*/  LOP3.LUT R32, R32, 0x1, RZ, 0x3c, !PT ;  /* 0x0000000120207812 */ /* 0x000fe200078e3cff */
[----:B------:R-:W-:Y:S01]  /*4920*/  IMAD.U32 R10, RZ, RZ, UR9 ;  /* 0x00000009ff0a7e24 */ /* 0x000fe2000f8e00ff */
[----:B------:R-:W-:Y:S01]  /*4930*/  @!UP1 UIADD3 UR9, UPT, UPT, UR7, 0x68, URZ ;  /* 0x0000006807099890 */ /* 0x000fe2000fffe0ff */
[----:B------:R-:W-:Y:S02]  /*4940*/  LOP3.LUT R25, R25, R0, RZ, 0x3c, !PT ;  /* 0x0000000019197212 */ /* 0x000fe400078e3cff */
[----:B------:R-:W-:Y:S02]  /*4950*/  SEL R27, R27, RZ, P0 ;  /* 0x000000ff1b1b7207 */ /* 0x000fe40000000000 */
[----:B------:R-:W-:Y:S01]  /*4960*/  IMAD.U32 R11, RZ, RZ, UR8 ;  /* 0x00000008ff0b7e24 */ /* 0x000fe2000f8e00ff */
[----:B------:R-:W-:Y:S01]  /*4970*/  @!P4 R2UR UR14, R10 ;  /* 0x000000000a0ec2ca */ /* 0x000fe200000e0000 */
[----:B------:R-:W-:Y:S01]  /*4980*/  @!UP1 UIADD3 UR8, UPT, UPT, UR7, 0x3200, URZ ;  /* 0x0000320007089890 */ /* 0x000fe2000fffe0ff */
[----:B------:R-:W-:Y:S02]  /*4990*/  VOTEU.ALL UP1, P4 ;  /* 0x0000000000ff7886 */ /* 0x000fe40002020000 */
[----:B------:R-:W-:Y:S11]  /*49a0*/  @!P4 R2UR UR15, R11 ;  /* 0x000000000b0fc2ca */ /* 0x000ff600000e0000 */
[----:B------:R-:W-:Y:S02]  /*49b0*/  @!UPT UIADD3 URZ, UPT, UPT, URZ, URZ, URZ ;  /* 0x000000fffffff290 */ /* 0x000fe4000fffe0ff */
[----:B------:R2:W-:Y:S01]  /*49c0*/  @!UP1 UTMALDG.3D [UR8], [UR14], desc[UR18] ;  /* 0x000012080e0095b4 */ /* 0x0005e20008011000 */
[----:B------:R2:W-:Y:S01]  /*49d0*/  @!P4 SYNCS.ARRIVE.TRANS64.RED.A0TR RZ, [UR7+0x68], R23 ;  /* 0x00006817ffffc9a7 */ /* 0x0005e20008300407 */
[----:B------:R-:W-:Y:S01]  /*49e0*/  UPLOP3.LUT UP1, UPT, UPT, UPT, UPT, 0x80, 0x8 ;  /* 0x000000000008789c */ /* 0x000fe20003f2f070 */
[----:B------:R-:W-:Y:S01]  /*49f0*/  SYNCS.ARRIVE.TRANS64.RED.A1T0 RZ, [UR13], RZ ;  /* 0x000000ffffff79a7 */ /* 0x000fe2000810040d */
[----:B------:R-:W-:Y:S09]  /*4a00*/  @P3 BRA `(.L_x_79) ;  /* 0xfffffff000943947 */ /* 0x000ff2000383ffff */
[----:B------:R-:W-:-:S04]  /*4a10*/  SHF.L.U32 R3, R32, 0x1f, RZ ;  /* 0x0000001f20037819 */ /* 0x000fc800000006ff */
[----:B------:R-:W1:Y:S02]  /*4a20*/  SYNCS.PHASECHK.TRANS64.TRYWAIT P0, [UR7+0x70], R3 ;  /* 0x00007003ff0075a7 */ /* 0x000e640008001107 */
[----:B-1----:R-:W-:Y:S05]  /*4a30*/  @!P0 BRA `(.L_x_80) ;  /* 0x0000003c00748947 */ /* 0x002fea0003800000 */
.L_x_172:
[----:B------:R-:W3:Y:S02]  /*4a40*/  SYNCS.PHASECHK.TRANS64.TRYWAIT P0, [UR7+0x78], R3 ;  /* 0x00007803ff0075a7 */ /* 0x000ee40008001107 */
[----:B---3--:R-:W-:Y:S05]  /*4a50*/  @!P0 BRA `(.L_x_81) ;  /* 0x0000003c00848947 */ /* 0x008fea0003800000 */
.L_x_174:
[----:B------:R-:W3:Y:S02]  /*4a60*/  SYNCS.PHASECHK.TRANS64.TRYWAIT P0, [UR7+0x80], R3 ;  /* 0x00008003ff0075a7 */ /* 0x000ee40008001107 */
[----:B---3--:R-:W-:Y:S05]  /*4a70*/  @!P0 BRA `(.L_x_82) ;  /* 0x0000003c00948947 */ /* 0x008fea0003800000 */
.L_x_176:
[----:B-1----:R-:W-:-:S07]  /*4a80*/  MOV R0, UR7 ;  /* 0x0000000700007c02 */ /* 0x002fce0008000f00 */
.L_x_83:
[----:B-1----:R-:W-:-:S04]  /*4a90*/  SHF.L.U32 R3, R32, 0x1f, RZ ;  /* 0x0000001f20037819 */ /* 0x002fc800000006ff */
[----:B------:R1:W3:Y:S03]  /*4aa0*/  SYNCS.PHASECHK.TRANS64.TRYWAIT P0, [R0+URZ+0x88], R3 ;  /* 0x00008803000075a7 */ /* 0x0002e600080011ff */
[----:B---3--:R-:W-:Y:S05]  /*4ab0*/  @!P0 NANOSLEEP.SYNCS 0x989680 ;  /* 0x009896800000895d */ /* 0x008fea0003900000 */
[----:B------:R-:W3:Y:S02]  /*4ac0*/  @!P0 SYNCS.PHASECHK.TRANS64 P0, [R0+URZ+0x88], R3 ;  /* 0x00008803000085a7 */ /* 0x000ee400080010ff */
[----:B--23--:R-:W-:Y:S05]  /*4ad0*/  @P0 EXIT ;  /* 0x000000000000094d */ /* 0x00cfea0003800000 */
[----:B------:R-:W-:Y:S05]  /*4ae0*/  BRA `(.L_x_83) ;  /* 0xfffffffc00e87947 */ /* 0x000fea000383ffff */
.L_x_68:
[----:B------:R-:W-:-:S06]  /*4af0*/  UISETP.GE.AND UP1, UPT, UR8, 0x4, UPT ;  /* 0x000000040800788c */ /* 0x000fcc000bf26270 */
[----:B------:R-:W-:-:S13]  /*4b00*/  PLOP3.LUT P0, PT, PT, PT, UP1, 0x80, 0x8 ;  /* 0x000000000008781c */ /* 0x000fda0003f0f018 */
[----:B------:R-:W-:Y:S05]  /*4b10*/  @!P0 EXIT ;  /* 0x000000000000894d */ /* 0x000fea0003800000 */
[----:B------:R-:W-:Y:S01]  /*4b20*/  BAR.SYNC.DEFER_BLOCKING 0x6, 0xa0 ;  /* 0x0182800000007b1d */ /* 0x000fe20000010000 */
[C---:B------:R-:W-:Y:S01]  /*4b30*/  IMAD.SHL.U32 R7, R72.reuse, 0x20, RZ ;  /* 0x0000002048077824 */ /* 0x040fe200078e00ff */
[C---:B------:R-:W-:Y:S01]  /*4b40*/  LOP3.LUT P0, RZ, R72.reuse, 0x4, RZ, 0xc0, !PT ;  /* 0x0000000448ff7812 */ /* 0x040fe2000780c0ff */
[C---:B------:R-:W-:Y:S01]  /*4b50*/  IMAD.SHL.U32 R64, R72.reuse, 0x10, RZ ;  /* 0x0000001048407824 */ /* 0x040fe200078e00ff */
[----:B------:R-:W-:Y:S01]  /*4b60*/  CS2R R68, SRZ ;  /* 0x0000000000447805 */ /* 0x000fe2000001ff00 */
[C---:B------:R-:W-:Y:S01]  /*4b70*/  IMAD.SHL.U32 R5, R72.reuse, 0x4, RZ ;  /* 0x0000000448057824 */ /* 0x040fe200078e00ff */
[----:B------:R-:W-:Y:S02]  /*4b80*/  UMOV UR48, 0x400 ;  /* 0x0000040000307882 */ /* 0x000fe40000000000 */
[----:B------:R-:W1:Y:S01]  /*4b90*/  LDC R63, c[0x0][0x370] ;  /* 0x0000dc00ff3f7b82 */ /* 0x000e620000000800 */
[----:B------:R-:W-:Y:S01]  /*4ba0*/  ULEA UR48, UR37, UR48, 0x18 ;  /* 0x0000003025307291 */ /* 0x000fe2000f8ec0ff */
[----:B------:R-:W-:Y:S01]  /*4bb0*/  LOP3.LUT R0, R7, 0xc0, RZ, 0xc0, !PT ;  /* 0x000000c007007812 */ /* 0x000fe200078ec0ff */
[----:B------:R-:W-:Y:S01]  /*4bc0*/  IMAD.U32 R32, R72, 0x10000, RZ ;  /* 0x0001000048207824 */ /* 0x000fe200078e00ff */
[----:B------:R-:W-:Y:S01]  /*4bd0*/  LOP3.LUT R64, R64, 0x600, RZ, 0xc0, !PT ;  /* 0x0000060040407812 */ /* 0x000fe200078ec0ff */
[----:B------:R-:W-:Y:S01]  /*4be0*/  UIADD3 UR4, UPT, UPT, UR48, 0x200, URZ ;  /* 0x0000020030047890 */ /* 0x000fe2000fffe0ff */
[----:B------:R-:W-:Y:S01]  /*4bf0*/  LOP3.LUT R5, R0, 0x18, R5, 0xf8, !PT ;  /* 0x0000001800057812 */ /* 0x000fe200078ef805 */
[----:B------:R-:W-:Y:S01]  /*4c00*/  IMAD.MOV.U32 R71, RZ, RZ, 0x20 ;  /* 0x00000020ff477424 */ /* 0x000fe200078e00ff */
[----:B------:R-:W2:Y:S01]  /*4c10*/  LDC R28, c[0x0][0xb0c] ;  /* 0x0002c300ff1c7b82 */ /* 0x000ea20000000800 */
[----:B------:R-:W-:Y:S01]  /*4c20*/  SHF.R.U32.HI R0, RZ, 0x1, R72 ;  /* 0x00000001ff007819 */ /* 0x000fe20000011648 */
[----:B------:R-:W-:Y:S01]  /*4c30*/  IMAD.MOV.U32 R70, RZ, RZ, 0x1 ;  /* 0x00000001ff467424 */ /* 0x000fe200078e00ff */
[--C-:B------:R-:W-:Y:S01]  /*4c40*/  LOP3.LUT R64, R64, 0x20, R7.reuse, 0xf8, !PT ;  /* 0x0000002040407812 */ /* 0x100fe200078ef807 */
[----:B------:R-:W-:Y:S01]  /*4c50*/  IMAD.MOV.U32 R30, RZ, RZ, RZ ;  /* 0x000000ffff1e7224 */ /* 0x000fe200078e00ff */
[----:B------:R-:W-:Y:S01]  /*4c60*/  LOP3.LUT R32, R32, 0x600000, RZ, 0xc0, !PT ;  /* 0x0060000020207812 */ /* 0x000fe200078ec0ff */
[----:B------:R-:W-:Y:S01]  /*4c70*/  IMAD.MOV.U32 R75, RZ, RZ, RZ ;  /* 0x000000ffff4b7224 */ /* 0x000fe200078e00ff */
[----:B------:R-:W-:Y:S01]  /*4c80*/  LOP3.LUT R5, R5, 0x8, R0, 0x78, !PT ;  /* 0x0000000805057812 */ /* 0x000fe200078e7800 */
[----:B------:R-:W4:Y:S01]  /*4c90*/  LDC R61, c[0x0][0xb20] ;  /* 0x0002c800ff3d7b82 */ /* 0x000f220000000800 */
[----:B------:R-:W3:Y:S01]  /*4ca0*/  LDS R3, [UR48+0x150] ;  /* 0x00015030ff037984 */ /* 0x000ee20008000800 */
[----:B------:R-:W-:Y:S01]  /*4cb0*/  LOP3.LUT R64, R64, 0x100, R7, 0xf8, !PT ;  /* 0x0000010040407812 */ /* 0x000fe200078ef807 */
[----:B------:R-:W-:Y:S01]  /*4cc0*/  IMAD.U32 R66, RZ, RZ, UR4 ;  /* 0x00000004ff427e24 */ /* 0x000fe2000f8e00ff */
[----:B------:R-:W-:Y:S01]  /*4cd0*/  LOP3.LUT R72, R72, 0x60, RZ, 0xc0, !PT ;  /* 0x0000006048487812 */ /* 0x000fe200078ec0ff */
[----:B------:R-:W1:Y:S01]  /*4ce0*/  LDCU.64 UR52, c[0x0][0x348] ;  /* 0x00006900ff3477ac */ /* 0x000e620008000a00 */
[----:B------:R-:W-:-:S02]  /*4cf0*/  LOP3.LUT R64, R64, R5, RZ, 0xfc, !PT ;  /* 0x0000000540407212 */ /* 0x000fc400078efcff */
[----:B------:R-:W1:Y:S01]  /*4d00*/  LDC R27, c[0x0][0xb30] ;  /* 0x0002cc00ff1b7b82 */ /* 0x000e620000000800 */
[----:B------:R-:W-:Y:S01]  /*4d10*/  SEL R71, R71, 0xffffffe0, !P0 ;  /* 0xffffffe047477807 */ /* 0x000fe20004000000 */
[----:B------:R-:W1:Y:S01]  /*4d20*/  LDCU.64 UR38, c[0x0][0x888] ;  /* 0x00011100ff2677ac */ /* 0x000e620008000a00 */
[----:B------:R-:W1:Y:S05]  /*4d30*/  LDCU.64 UR44, c[0x0][0x890] ;  /* 0x00011200ff2c77ac */ /* 0x000e6a0008000a00 */
[----:B------:R-:W1:Y:S01]  /*4d40*/  LDC.64 R56, c[0x0][0xb10] ;  /* 0x0002c400ff387b82 */ /* 0x000e620000000a00 */
[----:B------:R-:W-:Y:S01]  /*4d50*/  UMOV UR49, URZ ;  /* 0x000000ff00317c82 */ /* 0x000fe20008000000 */
[----:B------:R-:W-:-:S06]  /*4d60*/  UMOV UR51, URZ ;  /* 0x000000ff00337c82 */ /* 0x000fcc0008000000 */
[----:B------:R-:W1:Y:S08]  /*4d70*/  LDC.64 R24, c[0x0][0xb18] ;  /* 0x0002c600ff187b82 */ /* 0x000e700000000a00 */
[----:B------:R-:W1:Y:S08]  /*4d80*/  LDC.64 R22, c[0x0][0xb28] ;  /* 0x0002ca00ff167b82 */ /* 0x000e700000000a00 */
[----:B------:R-:W1:Y:S01]  /*4d90*/  LDC.64 R54, c[0x0][0x8b0] ;  /* 0x00022c00ff367b82 */ /* 0x000e620000000a00 */
[----:B---3--:R-:W-:-:S07]  /*4da0*/  IMAD.IADD R32, R3, 0x1, R32 ;  /* 0x0000000103207824 */ /* 0x008fce00078e0220 */
[----:B------:R-:W3:Y:S08]  /*4db0*/  LDC.64 R52, c[0x0][0x8a8] ;  /* 0x00022a00ff347b82 */ /* 0x000ef00000000a00 */
[----:B--2-4-:R-:W1:Y:S02]  /*4dc0*/  LDC R62, c[0x0][0x374] ;  /* 0x0000dd00ff3e7b82 */ /* 0x014e640000000800 */
.L_x_127:
[C---:B------:R-:W-:Y:S02]  /*4dd0*/  LEA R0, R75.reuse, UR48, 0x3 ;  /* 0x000000304b007c11 */ /* 0x040fe4000f8e18ff */
[----:B------:R-:W-:Y:S02]  /*4de0*/  SHF.L.U32 R3, R68, 0x1f, RZ ;  /* 0x0000001f44037819 */ /* 0x000fe400000006ff */
[----:B------:R-:W-:Y:S02]  /*4df0*/  LEA R16, R75, UR48, 0x4 ;  /* 0x000000304b107c11 */ /* 0x000fe4000f8e20ff */
[----:B------:R-:W2:Y:S02]  /*4e00*/  SYNCS.PHASECHK.TRANS64.TRYWAIT P0, [R0+URZ+0xa0], R3 ;  /* 0x0000a003000075a7 */ /* 0x000ea400080011ff */
[----:B-12---:R-:W-:Y:S05]  /*4e10*/  @!P0 BRA `(.L_x_84) ;  /* 0x0000003800c48947 */ /* 0x006fea0003800000 */
.L_x_177:
[----:B------:R-:W4:Y:S01]  /*4e20*/  LDC.64 R12, c[0x0][0xb10] ;  /* 0x0002c400ff0c7b82 */ /* 0x000f220000000a00 */
[----:B------:R-:W3:Y:S01]  /*4e30*/  LDS.128 R16, [R16+0x130] ;  /* 0x0001300010107984 */ /* 0x000ee20000000c00 */
[----:B-1----:R-:W-:Y:S01]  /*4e40*/  ISETP.NE.AND P1, PT, R27, 0x1, PT ;  /* 0x000000011b00780c */ /* 0x002fe20003f25270 */
[----:B--2---:R-:W-:Y:S01]  /*4e50*/  VIADD R0, R0, 0xb0 ;  /* 0x000000b000007836 */ /* 0x004fe20000000000 */
[----:B------:R-:W-:Y:S04]  /*4e60*/  ISETP.GE.AND P0, PT, R26, 0x1, PT ;  /* 0x000000011a00780c */ /* 0x000fe80003f06270 */
[----:B------:R-:W1:Y:S01]  /*4e70*/  LDC.64 R10, c[0x0][0xb18] ;  /* 0x0002c600ff0a7b82 */ /* 0x000e620000000a00 */
[----:B------:R-:W-:Y:S01]  /*4e80*/  PRMT R0, RZ, 0x654, R0 ;  /* 0x00000654ff007816 */ /* 0x000fe20000000000 */
[----:B------:R-:W-:Y:S01]  /*4e90*/  @!PT LDS RZ, [RZ] ;  /* 0x00000000fffff984 */ /* 0x000fe20000000800 */
[----:B------:R-:W-:Y:S01]  /*4ea0*/  @!PT LDS RZ, [RZ] ;  /* 0x00000000fffff984 */ /* 0x000fe20000000800 */
[----:B------:R-:W-:Y:S01]  /*4eb0*/  @!PT LDS RZ, [RZ] ;  /* 0x00000000fffff984 */ /* 0x000fe20000000800 */
[----:B------:R-:W-:Y:S01]  /*4ec0*/  @!PT LDS RZ, [RZ] ;  /* 0x00000000fffff984 */ /* 0x000fe20000000800 */
[----:B------:R2:W-:Y:S06]  /*4ed0*/  MEMBAR.ALL.CTA ;  /* 0x0000000000007992 */ /* 0x0005ec0000008000 */
[----:B--2---:R-:W2:Y:S01]  /*4ee0*/  FENCE.VIEW.ASYNC.S ;  /* 0x00000000000073c6 */ /* 0x004ea20000000000 */
[----:B------:R-:W1:Y:S08]  /*4ef0*/  @!P1 LDC R14, c[0x0][0xb20] ;  /* 0x0002c800ff0e9b82 */ /* 0x000e700000000800 */
[----:B------:R-:W1:Y:S01]  /*4f00*/  @!P1 LDC R9, c[0x0][0xb0c] ;  /* 0x0002c300ff099b82 */ /* 0x000e620000000800 */
[----:B--2---:R2:W-:Y:S01]  /*4f10*/  SYNCS.ARRIVE.TRANS64.RED.A1T0 RZ, [R0+URZ], RZ ;  /* 0x000000ff00ff79a7 */ /* 0x0045e200081004ff */
[----:B---3--:R-:W-:Y:S04]  /*4f20*/  LOP3.LUT P4, RZ, R18, 0x1, RZ, 0xc0, !PT ;  /* 0x0000000112ff7812 */ /* 0x008fe8000788c0ff */
[----:B------:R-:W-:Y:S09]  /*4f30*/  P2R R73, PR, RZ, 0x10 ;  /* 0x00000010ff497803 */ /* 0x000ff20000000000 */
[----:B------:R-:W-:Y:S02]  /*4f40*/  @P4 MOV R31, R16 ;  /* 0x00000010001f4202 */ /* 0x000fe40000000f00 */
[----:B------:R-:W-:Y:S01]  /*4f50*/  @P4 LOP3.LUT R29, R17, 0xffff, RZ, 0xc0, !PT ;  /* 0x0000ffff111d4812 */ /* 0x000fe200078ec0ff */
[----:B--2-4-:R-:W-:Y:S06]  /*4f60*/  @!P0 BRA `(.L_x_85) ;  /* 0x0000000000a48947 */ /* 0x014fec0003800000 */
[----:B------:R-:W-:Y:S01]  /*4f70*/  IMAD.HI.U32 R36, R62, R25, RZ ;  /* 0x000000193e247227 */ /* 0x000fe200078e00ff */
[----:B------:R-:W-:Y:S02]  /*4f80*/  ISETP.NE.AND P0, PT, R24, 0x1, PT ;  /* 0x000000011800780c */ /* 0x000fe40003f05270 */
[----:B------:R-:W-:Y:S01]  /*4f90*/  ISETP.NE.AND P2, PT, R26, 0x1, PT ;  /* 0x000000011a00780c */ /* 0x000fe20003f45270 */
[-C--:B------:R-:W-:Y:S01]  /*4fa0*/  IMAD.HI.U32 R34, R63, R56.reuse, RZ ;  /* 0x000000383f227227 */ /* 0x080fe200078e00ff */
[----:B------:R-:W-:Y:S02]  /*4fb0*/  SHF.R.U32.HI R37, RZ, R61, R36 ;  /* 0x0000003dff257219 */ /* 0x000fe40000011624 */
[----:B------:R-:W-:Y:S01]  /*4fc0*/  ISETP.NE.AND P3, PT, R28, 0x1, PT ;  /* 0x000000011c00780c */ /* 0x000fe20003f65270 */
[----:B------:R-:W-:Y:S01]  /*4fd0*/  IMAD.HI.U32 R40, R29, R25, RZ ;  /* 0x000000191d287227 */ /* 0x000fe200078e00ff */
[----:B------:R-:W-:Y:S02]  /*4fe0*/  SHF.R.U32.HI R34, RZ, R57, R34 ;  /* 0x00000039ff227219 */ /* 0x000fe40000011622 */
[----:B------:R-:W-:Y:S01]  /*4ff0*/  SEL R3, R62, R37, !P0 ;  /* 0x000000253e037207 */ /* 0x000fe20004000000 */
[----:B------:R-:W-:Y:S01]  /*5000*/  IMAD.HI.U32 R38, R31, R56, RZ ;  /* 0x000000381f267227 */ /* 0x000fe200078e00ff */
[----:B------:R-:W-:Y:S03]  /*5010*/  SEL R7, R63, R34, !P3 ;  /* 0x000000223f077207 */ /* 0x000fe60005800000 */
[-C--:B------:R-:W-:Y:S01]  /*5020*/  IMAD.HI.U32 R34, R3, R22.reuse, RZ ;  /* 0x0000001603227227 */ /* 0x080fe200078e00ff */
[----:B------:R-:W-:Y:S03]  /*5030*/  SHF.R.U32.HI R38, RZ, R57, R38 ;  /* 0x00000039ff267219 */ /* 0x000fe60000011626 */
[----:B------:R-:W-:Y:S01]  /*5040*/  IMAD.HI.U32 R36, R7, R22, RZ ;  /* 0x0000001607247227 */ /* 0x000fe200078e00ff */
[----:B------:R-:W-:Y:S02]  /*5050*/  @P2 SHF.R.U32.HI R3, RZ, R23, R34 ;  /* 0x00000017ff032219 */ /* 0x000fe40000011622 */
[----:B------:R-:W-:Y:S02]  /*5060*/  SHF.R.U32.HI R34, RZ, R61, R40 ;  /* 0x0000003dff227219 */ /* 0x000fe40000011628 */
[----:B------:R-:W-:Y:S01]  /*5070*/  @P2 SHF.R.U32.HI R7, RZ, R23, R36 ;  /* 0x00000017ff072219 */ /* 0x000fe20000011624 */
[C---:B------:R-:W-:Y:S01]  /*5080*/  IMAD R2, R26.reuse, R3, RZ ;  /* 0x000000031a027224 */ /* 0x040fe200078e02ff */
[----:B------:R-:W-:Y:S02]  /*5090*/  SEL R5, R29, R34, !P0 ;  /* 0x000000221d057207 */ /* 0x000fe40004000000 */
[----:B------:R-:W-:Y:S01]  /*50a0*/  SEL R3, R31, R38, !P3 ;  /* 0x000000261f037207 */ /* 0x000fe20005800000 */
[----:B------:R-:W-:Y:S01]  /*50b0*/  IMAD R4, R26, R7, RZ ;  /* 0x000000071a047224 */ /* 0x000fe200078e02ff */
[C---:B------:R-:W-:Y:S01]  /*50c0*/  ISETP.GE.AND P0, PT, R5.reuse, R2, PT ;  /* 0x000000020500720c */ /* 0x040fe20003f06270 */
[----:B------:R-:W-:Y:S03]  /*50d0*/  IMAD.HI.U32 R6, R5, R22, RZ ;  /* 0x0000001605067227 */ /* 0x000fe600078e00ff */
[----:B------:R-:W-:Y:S01]  /*50e0*/  ISETP.GE.OR P0, PT, R3, R4, P0 ;  /* 0x000000040300720c */ /* 0x000fe20000706670 */
[----:B------:R-:W-:Y:S01]  /*50f0*/  IMAD.MOV R4, RZ, RZ, -R3 ;  /* 0x000000ffff047224 */ /* 0x000fe200078e0a03 */
[-C--:B------:R-:W-:Y:S03]  /*5100*/  SHF.R.U32.HI R6, RZ, R23.reuse, R6 ;  /* 0x00000017ff067219 */ /* 0x080fe60000011606 */
[----:B------:R-:W-:Y:S01]  /*5110*/  IMAD R31, R28, R4, R31 ;  /* 0x000000041c1f7224 */ /* 0x000fe200078e021f */
[----:B------:R-:W-:Y:S05]  /*5120*/  SEL R15, R5, R6, !P2 ;  /* 0x00000006050f7207 */ /* 0x000fea0005000000 */
[----:B------:R-:W-:Y:S02]  /*5130*/  IMAD.MOV R6, RZ, RZ, -R15 ;  /* 0x000000ffff067224 */ /* 0x000fe400078e0a0f */
[C---:B------:R-:W-:Y:S04]  /*5140*/  @!P0 IMAD.HI.U32 R2, R3.reuse, R22, RZ ;  /* 0x0000001603028227 */ /* 0x040fe800078e00ff */
[----:B------:R-:W-:Y:S01]  /*5150*/  IMAD R6, R26, R6, R5 ;  /* 0x000000061a067224 */ /* 0x000fe200078e0205 */
[----:B------:R-:W-:Y:S04]  /*5160*/  @!P0 SHF.R.U32.HI R2, RZ, R23, R2 ;  /* 0x00000017ff028219 */ /* 0x000fe80000011602 */
[----:B------:R-:W-:Y:S02]  /*5170*/  @!P0 SEL R0, R3, R2, !P2 ;  /* 0x0000000203008207 */ /* 0x000fe40005000000 */
[----:B------:R-:W-:Y:S02]  /*5180*/  IADD3 R2, PT, PT, -R5, RZ, RZ ;  /* 0x000000ff05027210 */ /* 0x000fe40007ffe1ff */
[----:B------:R-:W-:Y:S01]  /*5190*/  @!P0 IADD3 R8, PT, PT, R15, -R0, RZ ;  /* 0x800000000f088210 */ /* 0x000fe20007ffe0ff */
[----:B------:R-:W-:Y:S02]  /*51a0*/  @!P0 IMAD R0, R7, R6, R0 ;  /* 0x0000000607008224 */ /* 0x000fe400078e0200 */
[----:B------:R-:W-:Y:S02]  /*51b0*/  IMAD R29, R24, R2, R29 ;  /* 0x00000002181d7224 */ /* 0x000fe400078e021d */
[----:B------:R-:W-:Y:S02]  /*51c0*/  @!P0 IMAD R5, R8, R26, R3 ;  /* 0x0000001a08058224 */ /* 0x000fe400078e0203 */
[----:B------:R-:W-:Y:S04]  /*51d0*/  @!P0 IMAD.MOV.U32 R3, RZ, RZ, R0 ;  /* 0x000000ffff038224 */ /* 0x000fe800078e0000 */
[----:B------:R-:W-:Y:S02]  /*51e0*/  IMAD R31, R3, R28, R31 ;  /* 0x0000001c031f7224 */ /* 0x000fe400078e021f */
[----:B------:R-:W-:Y:S07]  /*51f0*/  IMAD R29, R5, R24, R29 ;  /* 0x00000018051d7224 */ /* 0x000fee00078e021d */
.L_x_85:
[----:B-1----:R-:W-:Y:S01]  /*5200*/  @!P1 ISETP.NE.AND P0, PT, R10, 0x1, PT ;  /* 0x000000010a00980c */ /* 0x002fe20003f05270 */
[----:B------:R-:W-:Y:S01]  /*5210*/  @!P1 IMAD.HI.U32 R3, R29, R11, RZ ;  /* 0x0000000b1d039227 */ /* 0x000fe200078e00ff */
[----:B------:R-:W-:Y:S01]  /*5220*/  R2UR UR42, R21 ;  /* 0x00000000152a72ca */ /* 0x000fe200000e0000 */
[----:B------:R-:W-:Y:S01]  /*5230*/  BSSY.RECONVERGENT B6, `(.L_x_86) ;  /* 0x0000031000067945 */ /* 0x000fe20003800200 */
[----:B------:R-:W-:Y:S01]  /*5240*/  R2UR UR41, R20 ;  /* 0x00000000142972ca */ /* 0x000fe200000e0000 */
[----:B------:R-:W-:Y:S01]  /*5250*/  @!P1 IMAD.HI.U32 R0, R31, R12, RZ ;  /* 0x0000000c1f009227 */ /* 0x000fe200078e00ff */
[----:B------:R-:W-:Y:S02]  /*5260*/  @!P1 SHF.R.U32.HI R2, RZ, R14, R3 ;  /* 0x0000000eff029219 */ /* 0x000fe40000011603 */
[----:B------:R-:W-:Y:S01]  /*5270*/  @!P1 ISETP.NE.AND P2, PT, R9, 0x1, PT ;  /* 0x000000010900980c */ /* 0x000fe20003f45270 */
[----:B------:R-:W-:Y:S01]  /*5280*/  VIADD R75, R75, 0x1 ;  /* 0x000000014b4b7836 */ /* 0x000fe20000000000 */
[----:B------:R-:W-:Y:S02]  /*5290*/  @!P1 SEL R2, R29, R2, !P0 ;  /* 0x000000021d029207 */ /* 0x000fe40004000000 */
[----:B------:R-:W-:Y:S02]  /*52a0*/  @!P1 SHF.R.U32.HI R0, RZ, R13, R0 ;  /* 0x0000000dff009219 */ /* 0x000fe40000011600 */
[----:B------:R-:W-:Y:S01]  /*52b0*/  LOP3.LUT P0, RZ, R66, 0x1b0, RZ, 0xc0, !PT ;  /* 0x000001b042ff7812 */ /* 0x000fe2000780c0ff */
[----:B------:R-:W-:Y:S01]  /*52c0*/  USHF.L.U32 UR42, UR42, 0x6, URZ ;  /* 0x000000062a2a7899 */ /* 0x000fe200080006ff */
[----:B------:R-:W-:Y:S01]  /*52d0*/  @!P1 SEL R3, R31, R0, !P2 ;  /* 0x000000001f039207 */ /* 0x000fe20005000000 */
[----:B------:R-:W-:Y:S01]  /*52e0*/  USHF.L.U32 UR41, UR41, 0x7, URZ ;  /* 0x0000000729297899 */ /* 0x000fe200080006ff */
[----:B------:R-:W-:Y:S03]  /*52f0*/  @P4 SHF.R.U32.HI R67, RZ, 0x10, R17 ;  /* 0x00000010ff434819 */ /* 0x000fe60000011611 */
[----:B------:R-:W-:Y:S02]  /*5300*/  @!P1 IMAD.IADD R0, R2, 0x1, -R3 ;  /* 0x0000000102009824 */ /* 0x000fe400078e0a03 */
[----:B------:R-:W-:Y:S02]  /*5310*/  @!P1 IMAD.IADD R2, R3, 0x1, -R2 ;  /* 0x0000000103029824 */ /* 0x000fe400078e0a02 */
[----:B------:R-:W-:Y:S02]  /*5320*/  @!P1 IMAD R31, R0, R9, R31 ;  /* 0x00000009001f9224 */ /* 0x000fe400078e021f */
[----:B------:R-:W-:Y:S01]  /*5330*/  @!P1 IMAD R29, R2, R10, R29 ;  /* 0x0000000a021d9224 */ /* 0x000fe200078e021d */
[----:B------:R-:W-:Y:S06]  /*5340*/  @!P0 BRA `(.L_x_87) ;  /* 0x00000000007c8947 */ /* 0x000fec0003800000 */
[----:B------:R-:W1:Y:S01]  /*5350*/  LDCU.64 UR8, c[0x4][0x80] ;  /* 0x01001000ff0877ac */ /* 0x000e620008000a00 */
[----:B------:R-:W-:Y:S01]  /*5360*/  MOV R2, 0x0 ;  /* 0x0000000000027802 */ /* 0x000fe20000000f00 */
[----:B------:R-:W-:Y:S02]  /*5370*/  HFMA2 R12, -RZ, RZ, 0, 5.9604644775390625e-08 ;  /* 0x00000001ff0c7431 */ /* 0x000fe400000001ff */
[----:B------:R-:W-:Y:S01]  /*5380*/  IMAD.MOV.U32 R8, RZ, RZ, 0x70 ;  /* 0x00000070ff087424 */ /* 0x000fe200078e00ff */
[----:B------:R2:W3:Y:S01]  /*5390*/  LDC.64 R14, c[0x4][R2] ;  /* 0x01000000020e7b82 */ /* 0x0004e20000000a00 */
[----:B------:R-:W4:Y:S01]  /*53a0*/  LDCU.64 UR6, c[0x4][0x88] ;  /* 0x01001100ff0677ac */ /* 0x000f220008000a00 */
[----:B------:R-:W-:Y:S01]  /*53b0*/  IMAD.MOV.U32 R13, RZ, RZ, RZ ;  /* 0x000000ffff0d7224 */ /* 0x000fe200078e00ff */
[----:B------:R-:W2:Y:S01]  /*53c0*/  LDCU.64 UR4, c[0x4][0x8] ;  /* 0x01000100ff0477ac */ /* 0x000ea20008000a00 */
[----:B-1----:R-:W-:Y:S01]  /*53d0*/  MOV R5, UR9 ;  /* 0x0000000900057c02 */ /* 0x002fe20008000f00 */
[----:B------:R-:W-:Y:S01]  /*53e0*/  IMAD.U32 R4, RZ, RZ, UR8 ;  /* 0x00000008ff047e24 */ /* 0x000fe2000f8e00ff */
[----:B----4-:R-:W-:Y:S01]  /*53f0*/  MOV R7, UR7 ;  /* 0x0000000700077c02 */ /* 0x010fe20008000f00 */
[----:B------:R-:W-:Y:S01]  /*5400*/  IMAD.U32 R6, RZ, RZ, UR6 ;  /* 0x00000006ff067e24 */ /* 0x000fe2000f8e00ff */
[----:B--2---:R-:W-:Y:S01]  /*5410*/  MOV R11, UR5 ;  /* 0x00000005000b7c02 */ /* 0x004fe20008000f00 */
[----:B------:R-:W-:Y:S02]  /*5420*/  IMAD.U32 R10, RZ, RZ, UR4 ;  /* 0x00000004ff0a7e24 */ /* 0x000fe4000f8e00ff */
[----:B------:R-:W-:Y:S07]  /*5430*/  LEPC R20, `(.L_x_88) ;  /* 0x000000001014794e */ /* 0x000fee0000000000 */
[----:B---3-5:R-:W-:Y:S05]  /*5440*/  CALL.ABS.NOINC R14 ;  /* 0x000000000e007343 */ /* 0x028fea0003c00000 */
.L_x_88:
[----:B------:R-:W1:Y:S01]  /*5450*/  LDCU.64 UR8, c[0x4][0x80] ;  /* 0x01001000ff0877ac */ /* 0x000e620008000a00 */
[----:B------:R-:W2:Y:S01]  /*5460*/  LDC.64 R2, c[0x4][R2] ;  /* 0x0100000002027b82 */ /* 0x000ea20000000a00 */
[----:B------:R-:W-:Y:S02]  /*5470*/  HFMA2 R12, -RZ, RZ, 0, 5.9604644775390625e-08 ;  /* 0x00000001ff0c7431 */ /* 0x000fe400000001ff */
[----:B------:R-:W-:Y:S02]  /*5480*/  IMAD.MOV.U32 R8, RZ, RZ, 0x70 ;  /* 0x00000070ff087424 */ /* 0x000fe400078e00ff */
[----:B------:R-:W-:Y:S01]  /*5490*/  IMAD.MOV.U32 R13, RZ, RZ, RZ ;  /* 0x000000ffff0d7224 */ /* 0x000fe200078e00ff */
[----:B------:R-:W3:Y:S01]  /*54a0*/  LDCU.64 UR6, c[0x4][0x88] ;  /* 0x01001100ff0677ac */ /* 0x000ee20008000a00 */
[----:B------:R-:W4:Y:S01]  /*54b0*/  LDCU.64 UR4, c[0x4][0x8] ;  /* 0x01000100ff0477ac */ /* 0x000f220008000a00 */
[----:B-1----:R-:W-:Y:S02]  /*54c0*/  MOV R4, UR8 ;  /* 0x0000000800047c02 */ /* 0x002fe40008000f00 */
[----:B------:R-:W-:Y:S02]  /*54d0*/  MOV R5, UR9 ;  /* 0x0000000900057c02 */ /* 0x000fe40008000f00 */
[----:B---3--:R-:W-:Y:S01]  /*54e0*/  MOV R7, UR7 ;  /* 0x0000000700077c02 */ /* 0x008fe20008000f00 */
[----:B------:R-:W-:Y:S01]  /*54f0*/  IMAD.U32 R6, RZ, RZ, UR6 ;  /* 0x00000006ff067e24 */ /* 0x000fe2000f8e00ff */
[----:B----4-:R-:W-:Y:S01]  /*5500*/  MOV R11, UR5 ;  /* 0x00000005000b7c02 */ /* 0x010fe20008000f00 */
[----:B------:R-:W-:Y:S02]  /*5510*/  IMAD.U32 R10, RZ, RZ, UR4 ;  /* 0x00000004ff0a7e24 */ /* 0x000fe4000f8e00ff */
[----:B------:R-:W-:Y:S07]  /*5520*/  LEPC R20, `(.L_x_87) ;  /* 0x000000001014794e */ /* 0x000fee0000000000 */
[----:B--2---:R-:W-:Y:S05]  /*5530*/  CALL.ABS.NOINC R2 ;  /* 0x0000000002007343 */ /* 0x004fea0003c00000 */
.L_x_87:
[----:B------:R-:W-:Y:S05]  /*5540*/  BSYNC.RECONVERGENT B6 ;  /* 0x0000000000067941 */ /* 0x000fea0003800200 */
.L_x_86:
[----:B------:R-:W-:Y:S01]  /*5550*/  ISETP.NE.U32.AND P4, PT, R54, RZ, PT ;  /* 0x000000ff3600720c */ /* 0x000fe20003f85070 */
[----:B------:R-:W-:Y:S01]  /*5560*/  UISETP.NE.AND UP2, UPT, UR50, URZ, UPT ;  /* 0x000000ff3200728c */ /* 0x000fe2000bf45270 */
[----:B------:R-:W-:Y:S01]  /*5570*/  ISETP.NE.U32.AND P2, PT, RZ, UR38, PT ;  /* 0x00000026ff007c0c */ /* 0x000fe2000bf45070 */
[----:B------:R-:W-:Y:S01]  /*5580*/  UISETP.NE.U32.AND UP1, UPT, UR44, URZ, UPT ;  /* 0x000000ff2c00728c */ /* 0x000fe2000bf25070 */
[----:B------:R-:W-:Y:S01]  /*5590*/  ISETP.NE.AND.EX P4, PT, R55, RZ, PT, P4 ;  /* 0x000000ff3700720c */ /* 0x000fe20003f85340 */
[----:B------:R-:W-:Y:S01]  /*55a0*/  UPLOP3.LUT UP0, UPT, UPT, UPT, UPT, 0x40, 0x4 ;  /* 0x000000000004789c */ /* 0x000fe20003f0e870 */
[----:B------:R-:W-:Y:S01]  /*55b0*/  ISETP.NE.AND.EX P2, PT, RZ, UR39, PT, P2 ;  /* 0x00000027ff007c0c */ /* 0x000fe2000bf45320 */
[----:B------:R-:W-:Y:S01]  /*55c0*/  UISETP.NE.AND.EX UP1, UPT, UR45, URZ, UPT, UP1 ;  /* 0x000000ff2d00728c */ /* 0x000fe2000bf25310 */
[----:B------:R-:W-:Y:S04]  /*55d0*/  PLOP3.LUT P1, PT, PT, PT, UP2, 0x80, 0x8 ;  /* 0x000000000008781c */ /* 0x000fe80003f2f028 */
[----:B------:R-:W-:Y:S06]  /*55e0*/  @UP2 UPLOP3.LUT UP0, UPT, UPT, UPT, UP1, 0x80, 0x8 ;  /* 0x000000000008289c */ /* 0x000fec0003f0f010 */
[----:B------:R-:W-:Y:S01]  /*55f0*/  PLOP3.LUT P0, PT, PT, PT, UP0, 0x80, 0x8 ;  /* 0x000000000008781c */ /* 0x000fe20003f0f008 */
[----:B------:R-:W-:Y:S01]  /*5600*/  @!UPT UIADD3 URZ, UPT, UPT, URZ, URZ, URZ ;  /* 0x000000fffffff290 */ /* 0x000fe2000fffe0ff */
[----:B------:R-:W-:Y:S11]  /*5610*/  BRA.U !UP1, `(.L_x_89) ;  /* 0x0000000109387547 */ /* 0x000ff6000b800000 */
[----:B------:R-:W-:Y:S01]  /*5620*/  UISETP.NE.U32.AND UP0, UPT, UR38, URZ, UPT ;  /* 0x000000ff2600728c */ /* 0x000fe2000bf05070 */
[----:B------:R-:W-:Y:S02]  /*5630*/  HFMA2 R0, -RZ, RZ, 0, 5.9604644775390625e-08 ;  /* 0x00000001ff007431 */ /* 0x000fe400000001ff */
[----:B------:R-:W-:Y:S01]  /*5640*/  IMAD.MOV.U32 R59, RZ, RZ, 0x1 ;  /* 0x00000001ff3b7424 */ /* 0x000fe200078e00ff */
[----:B------:R-:W-:Y:S06]  /*5650*/  UISETP.NE.AND.EX UP0, UPT, UR39, URZ, UPT, UP0 ;  /* 0x000000ff2700728c */ /* 0x000fec000bf05300 */
[----:B------:R-:W-:Y:S05]  /*5660*/  PLOP3.LUT P3, PT, PT, PT, UP0, 0x80, 0x8 ;  /* 0x000000000008781c */ /* 0x000fea0003f6f008 */
[----:B------:R-:W1:Y:S01]  /*5670*/  @UP0 LDCU.64 UR6, c[0x0][0x888] ;  /* 0x00011100ff0607ac */ /* 0x000e620008000a00 */
[----:B------:R-:W-:Y:S07]  /*5680*/  @UP0 UIMAD UR4, UR36, UR44, URZ ;  /* 0x0000002c240402a4 */ /* 0x000fee000f8e02ff */
[----:B------:R-:W-:Y:S01]  /*5690*/  @!P3 PRMT R59, R0, 0x7610, R59 ;  /* 0x00007610003bb816 */ /* 0x000fe2000000003b */
[----:B-1----:R-:W-:Y:S03]  /*56a0*/  @UP0 UIMAD.WIDE UR6, UR4, 0x4, UR6 ;  /* 0x00000004040608a5 */ /* 0x002fe6000f8e0206 */
[----:B------:R-:W1:Y:S03]  /*56b0*/  @!UP0 LDCU UR4, c[0x0][0x880] ;  /* 0x00011000ff0487ac */ /* 0x000e660008000800 */
[----:B------:R-:W-:Y:S01]  /*56c0*/  IMAD.U32 R2, RZ, RZ, UR6 ;  /* 0x00000006ff027e24 */ /* 0x000fe2000f8e00ff */
[----:B------:R-:W-:Y:S05]  /*56d0*/  MOV R3, UR7 ;  /* 0x0000000700037c02 */ /* 0x000fea0008000f00 */
[----:B-----5:R2:W5:Y:S02]  /*56e0*/  @P3 LDG.E R35, desc[UR46][R2.64] ;  /* 0x0000002e02233981 */ /* 0x020564000c1e1900 */
[----:B-12---:R-:W-:Y:S02]  /*56f0*/  @!P3 IMAD.U32 R35, RZ, RZ, UR4 ;  /* 0x00000004ff23be24 */ /* 0x006fe4000f8e00ff */
.L_x_89:
[----:B------:R-:W-:Y:S05]  /*5700*/  @!P4 BRA `(.L_x_90) ;  /* 0x000000000020c947 */ /* 0x000fea0003800000 */
[----:B------:R-:W-:Y:S04]  /*5710*/  ISETP.NE.U32.AND P3, PT, R52, RZ, PT ;  /* 0x000000ff3400720c */ /* 0x000fe80003f65070 */
[----:B------:R-:W-:Y:S11]  /*5720*/  ISETP.NE.AND.EX P3, PT, R53, RZ, PT, P3 ;  /* 0x000000ff3500720c */ /* 0x000ff60003f65330 */
[----:B------:R-:W-:Y:S02]  /*5730*/  @!UPT UIADD3 URZ, UPT, UPT, URZ, URZ, URZ ;  /* 0x000000fffffff290 */ /* 0x000fe4000fffe0ff */
[----:B------:R-:W1:Y:S01]  /*5740*/  @P3 LDC.64 R2, c[0x0][0x8a8] ;  /* 0x00022a00ff023b82 */ /* 0x000e620000000a00 */
[----:B------:R-:W-:Y:S04]  /*5750*/  @P3 IMAD R0, R54, UR36, RZ ;  /* 0x0000002436003c24 */ /* 0x000fe8000f8e02ff */
[----:B-1----:R-:W-:Y:S05]  /*5760*/  @P3 IMAD.WIDE R2, R0, 0x4, R2 ;  /* 0x0000000400023825 */ /* 0x002fea00078e0202 */
[----:B-----5:R1:W5:Y:S02]  /*5770*/  @P3 LDG.E R33, desc[UR46][R2.64] ;  /* 0x0000002e02213981 */ /* 0x020364000c1e1900 */
[----:B-1----:R-:W2:Y:S02]  /*5780*/  @!P3 LDC R33, c[0x0][0x8a0] ;  /* 0x00022800ff21bb82 */ /* 0x002ea40000000800 */
.L_x_90:
[----:B-----5:R-:W-:Y:S01]  /*5790*/  FSETP.NEU.AND P3, PT, R35, RZ, PT ;  /* 0x000000ff2300720b */ /* 0x020fe20003f6d000 */
[----:B------:R-:W-:Y:S01]  /*57a0*/  IMAD.SHL.U32 R80, R64, 0x2, RZ ;  /* 0x0000000240507824 */ /* 0x000fe200078e00ff */
[----:B------:R-:W-:Y:S01]  /*57b0*/  SEL R7, RZ, 0xffffffff, P2 ;  /* 0xffffffffff077807 */ /* 0x000fe20001000000 */
[----:B------:R-:W-:Y:S01]  /*57c0*/  BSSY B1, `(.L_x_91) ;  /* 0x0000036000017945 */ /* 0x000fe20003800000 */
[----:B------:R-:W-:Y:S01]  /*57d0*/  @P1 LOP3.LUT P2, RZ, R59, 0xff, RZ, 0xc0, !PT ;  /* 0x000000ff3bff1812 */ /* 0x000fe2000784c0ff */
[----:B------:R-:W-:Y:S01]  /*57e0*/  VIADD R78, R80, UR48 ;  /* 0x00000030504e7c36 */ /* 0x000fe20008000000 */
[----:B------:R-:W-:Y:S01]  /*57f0*/  @P1 SEL R2, RZ, 0xffffffff, P3 ;  /* 0xffffffffff021807 */ /* 0x000fe20001800000 */
[----:B------:R-:W-:Y:S01]  /*5800*/  IMAD.MOV.U32 R81, RZ, RZ, 0x1 ;  /* 0x00000001ff517424 */ /* 0x000fe200078e00ff */
[----:B------:R-:W-:Y:S01]  /*5810*/  LOP3.LUT R70, R70, 0x1, RZ, 0x3c, !PT ;  /* 0x0000000146467812 */ /* 0x000fe200078e3cff */
[----:B------:R-:W-:Y:S01]  /*5820*/  IMAD.MOV.U32 R39, RZ, RZ, RZ ;  /* 0x000000ffff277224 */ /* 0x000fe200078e00ff */
[----:B------:R-:W-:Y:S02]  /*5830*/  @P0 SEL R2, R7, R2, !P2 ;  /* 0x0000000207020207 */ /* 0x000fe40005000000 */
[----:B------:R-:W-:Y:S02]  /*5840*/  CS2R R50, SRZ ;  /* 0x0000000000327805 */ /* 0x000fe4000001ff00 */
[----:B------:R-:W-:Y:S02]  /*5850*/  LEA R79, R30, UR48, 0x3 ;  /* 0x000000301e4f7c11 */ /* 0x000fe4000f8e18ff */
[----:B------:R-:W-:Y:S02]  /*5860*/  CS2R R48, SRZ ;  /* 0x0000000000307805 */ /* 0x000fe4000001ff00 */
[----:B------:R-:W-:Y:S02]  /*5870*/  @P1 LOP3.LUT R2, R2, 0x1, RZ, 0xc0, !PT ;  /* 0x0000000102021812 */ /* 0x000fe400078ec0ff */
[----:B------:R-:W-:Y:S02]  /*5880*/  CS2R R42, SRZ ;  /* 0x00000000002a7805 */ /* 0x000fe4000001ff00 */
[----:B------:R-:W-:Y:S02]  /*5890*/  SHF.L.U32 R0, R69, 0x1f, RZ ;  /* 0x0000001f45007819 */ /* 0x000fe400000006ff */
[----:B------:R-:W-:Y:S02]  /*58a0*/  CS2R R40, SRZ ;  /* 0x0000000000287805 */ /* 0x000fe4000001ff00 */
[----:B------:R-:W-:Y:S01]  /*58b0*/  ISETP.NE.U32.OR P5, PT, R2, 0x1, !P1 ;  /* 0x000000010200780c */ /* 0x000fe20004fa5470 */
[----:B------:R-:W-:Y:S01]  /*58c0*/  IMAD.IADD R77, R71, 0x1, R78 ;  /* 0x00000001474d7824 */ /* 0x000fe200078e024e */
[----:B------:R-:W-:Y:S02]  /*58d0*/  PLOP3.LUT P2, PT, PT, PT, UP1, 0x80, 0x8 ;  /* 0x000000000008781c */ /* 0x000fe40003f4f018 */
[----:B------:R-:W-:Y:S02]  /*58e0*/  LEA.HI R5, R30, R30, RZ, 0x1 ;  /* 0x0000001e1e057211 */ /* 0x000fe400078f08ff */
[----:B------:R-:W-:Y:S02]  /*58f0*/  LOP3.LUT P4, R74, R59, 0xff, RZ, 0xc0, !PT ;  /* 0x000000ff3b4a7812 */ /* 0x000fe4000788c0ff */
[----:B------:R-:W-:Y:S01]  /*5900*/  SEL R2, RZ, 0xffffffff, P3 ;  /* 0xffffffffff027807 */ /* 0x000fe20001800000 */
[C---:B------:R-:W-:Y:S01]  /*5910*/  IMAD.SHL.U32 R3, R5.reuse, 0x40, RZ ;  /* 0x0000004005037824 */ /* 0x040fe200078e00ff */
[----:B------:R-:W-:Y:S02]  /*5920*/  LOP3.LUT R5, R5, 0xffe, RZ, 0xc0, !PT ;  /* 0x00000ffe05057812 */ /* 0x000fe400078ec0ff */
[----:B------:R-:W-:Y:S02]  /*5930*/  P2R R76, PR, RZ, 0x20 ;  /* 0x00000020ff4c7803 */ /* 0x000fe40000000000 */
[----:B------:R-:W-:Y:S01]  /*5940*/  @P5 SHF.L.U32 R4, R70, 0x1f, RZ ;  /* 0x0000001f46045819 */ /* 0x000fe200000006ff */
[----:B------:R-:W-:Y:S01]  /*5950*/  IMAD.IADD R34, R30, 0x1, -R5 ;  /* 0x000000011e227824 */ /* 0x000fe200078e0a05 */
[----:B------:R-:W-:Y:S02]  /*5960*/  @P2 SEL R2, R7, R2, !P4 ;  /* 0x0000000207022207 */ /* 0x000fe40006000000 */
[----:B------:R-:W1:Y:S01]  /*5970*/  @P5 SYNCS.PHASECHK.TRANS64.TRYWAIT P1, [UR48+0x50], R4 ;  /* 0x00005004ff0055a7 */ /* 0x000e620008021130 */
[----:B------:R-:W-:Y:S02]  /*5980*/  LOP3.LUT R3, R3, 0xffffff80, RZ, 0xc0, !PT ;  /* 0xffffff8003037812 */ /* 0x000fe400078ec0ff */
[----:B------:R-:W-:Y:S03]  /*5990*/  LOP3.LUT R2, R2, 0x1, RZ, 0xc0, !PT ;  /* 0x0000000102027812 */ /* 0x000fe600078ec0ff */
[----:B------:R-:W-:Y:S01]  /*59a0*/  IMAD.IADD R3, R32, 0x1, R3 ;  /* 0x0000000120037824 */ /* 0x000fe200078e0203 */
[----:B------:R-:W-:Y:S03]  /*59b0*/  ISETP.NE.U32.AND P2, PT, R2, 0x1, PT ;  /* 0x000000010200780c */ /* 0x000fe60003f45070 */
[----:B------:R-:W-:Y:S01]  /*59c0*/  IMAD R34, R34, 0x100000, R3 ;  /* 0x0010000022227824 */ /* 0x000fe200078e0203 */
[----:B------:R-:W-:Y:S01]  /*59d0*/  P2R R82, PR, RZ, 0x4 ;  /* 0x00000004ff527803 */ /* 0x000fe20000000000 */
[----:B------:R3:W4:Y:S01]  /*59e0*/  SYNCS.PHASECHK.TRANS64.TRYWAIT P0, [R79+URZ+0xc0], R0 ;  /* 0x0000c0004f0075a7 */ /* 0x00072200080011ff */
[----:B-1----:R-:W-:Y:S01]  /*59f0*/  @P5 SEL R81, RZ, 0x1, !P1 ;  /* 0x00000001ff515807 */ /* 0x002fe20004800000 */
[----:B---3--:R-:W-:Y:S06]  /*5a00*/  @!P5 BRA `(.L_x_92) ;  /* 0x000000000044d947 */ /* 0x008fec0003800000 */
[----:B------:R-:W-:Y:S01]  /*5a10*/  IMAD.MOV.U32 R50, RZ, RZ, RZ ;  /* 0x000000ffff327224 */ /* 0x000fe200078e00ff */
[----:B------:R-:W-:Y:S01]  /*5a20*/  ISETP.NE.AND P1, PT, R81, RZ, PT ;  /* 0x000000ff5100720c */ /* 0x000fe20003f25270 */
[----:B------:R-:W-:Y:S01]  /*5a30*/  BSSY B0, `(.L_x_93) ;  /* 0x0000008000007945 */ /* 0x000fe20003800000 */
[----:B------:R-:W-:Y:S02]  /*5a40*/  CS2R R42, SRZ ;  /* 0x00000000002a7805 */ /* 0x000fe4000001ff00 */
[----:B------:R-:W-:Y:S02]  /*5a50*/  CS2R R40, SRZ ;  /* 0x0000000000287805 */ /* 0x000fe4000001ff00 */
[----:B------:R-:W-:Y:S07]  /*5a60*/  CS2R R48, SRZ ;  /* 0x0000000000307805 */ /* 0x000fee000001ff00 */
[----:B------:R-:W-:Y:S05]  /*5a70*/  @P1 BRA `(.L_x_94) ;  /* 0x00000000000c1947 */ /* 0x000fea0003800000 */
[----:B------:R-:W-:Y:S04]  /*5a80*/  SHF.L.U32 R3, R70, 0x1f, RZ ;  /* 0x0000001f46037819 */ /* 0x000fe800000006ff */
[----:B------:R-:W1:Y:S02]  /*5a90*/  SYNCS.PHASECHK.TRANS64.TRYWAIT P1, [UR48+0x50], R3 ;  /* 0x00005003ff0075a7 */ /* 0x000e640008021130 */
[----:B-1----:R-:W-:Y:S05]  /*5aa0*/  @!P1 BRA `(.L_x_95) ;  /* 0x0000002c00b49947 */ /* 0x002fea0003800000 */
.L_x_94:
[----:B------:R-:W-:Y:S05]  /*5ab0*/  BSYNC B0 ;  /* 0x0000000000007941 */ /* 0x000fea0003800000 */
.L_x_93:
[----:B------:R-:W-:Y:S01]  /*5ac0*/  ISETP.NE.AND P1, PT, R82, RZ, PT ;  /* 0x000000ff5200720c */ /* 0x000fe20003f25270 */
[----:B------:R-:W-:Y:S11]  /*5ad0*/  HFMA2 R39, -RZ, RZ, 0, 5.9604644775390625e-08 ;  /* 0x00000001ff277431 */ /* 0x000ff600000001ff */
[----:B------:R-:W-:Y:S01]  /*5ae0*/  @!UPT UIADD3 URZ, UPT, UPT, URZ, URZ, URZ ;  /* 0x000000fffffff290 */ /* 0x000fe2000fffe0ff */
[----:B------:R-:W-:Y:S05]  /*5af0*/  @P1 WARPSYNC.ALL ;  /* 0x0000000000001948 */ /* 0x000fea0003800000 */
[----:B------:R3:W1:Y:S04]  /*5b00*/  @P1 LDSM.16.M88.4 R40, [R80+UR48+0x200] ;  /* 0x000200305028183b */ /* 0x0006680008000200 */
[----:B------:R3:W1:Y:S02]  /*5b10*/  @P1 LDSM.16.M88.4 R48, [R77+0x200] ;  /* 0x000200004d30183b */ /* 0x0006640000000200 */
.L_x_92:
[----:B------:R-:W-:Y:S05]  /*5b20*/  BSYNC B1 ;  /* 0x0000000000017941 */ /* 0x000fea0003800000 */
.L_x_91:
[----:B-1----:R-:W-:Y:S04]  /*5b30*/  SHF.R.U32.HI R2, RZ, 0x15, R34 ;  /* 0x00000015ff027819 */ /* 0x002fe80000011622 */
[----:B------:R-:W-:Y:S01]  /*5b40*/  LOP3.LUT P1, RZ, R2, 0x3, R65, 0x48, !PT ;  /* 0x0000000302ff7812 */ /* 0x000fe20007824841 */
[----:B------:R-:W-:Y:S01]  /*5b50*/  @!UPT UIADD3 URZ, UPT, UPT, URZ, URZ, URZ ;  /* 0x000000fffffff290 */ /* 0x000fe2000fffe0ff */
[----:B----4-:R-:W-:Y:S11]  /*5b60*/  @P0 BRA `(.L_x_96) ;  /* 0x0000000000080947 */ /* 0x010ff60003800000 */
[----:B------:R-:W1:Y:S02]  /*5b70*/  SYNCS.PHASECHK.TRANS64.TRYWAIT P0, [R79+URZ+0xc0], R0 ;  /* 0x0000c0004f0075a7 */ /* 0x000e6400080011ff */
[----:B-1----:R-:W-:Y:S05]  /*5b80*/  @!P0 BRA `(.L_x_97) ;  /* 0x0000002c00948947 */ /* 0x002fea0003800000 */
.L_x_96:
[----:B------:R-:W-:Y:S05]  /*5b90*/  @!P1 BRA `(.L_x_98) ;  /* 0x0000000000409947 */ /* 0x000fea0003800000 */
[----:B------:R-:W4:Y:S01]  /*5ba0*/  LDCU.64 UR8, c[0x4][0x70] ;  /* 0x01000e00ff0877ac */ /* 0x000f220008000a00 */
[----:B------:R-:W-:Y:S01]  /*5bb0*/  MOV R3, 0x0 ;  /* 0x0000000000037802 */ /* 0x000fe20000000f00 */
[----:B------:R-:W-:Y:S02]  /*5bc0*/  HFMA2 R12, -RZ, RZ, 0, 5.9604644775390625e-08 ;  /* 0x00000001ff0c7431 */ /* 0x000fe400000001ff */
[----:B------:R-:W-:Y:S02]  /*5bd0*/  IMAD.MOV.U32 R8, RZ, RZ, 0x192 ;  /* 0x00000192ff087424 */ /* 0x000fe400078e00ff */
[----:B------:R-:W-:Y:S01]  /*5be0*/  IMAD.MOV.U32 R13, RZ, RZ, RZ ;  /* 0x000000ffff0d7224 */ /* 0x000fe200078e00ff */
[----:B------:R-:W5:Y:S01]  /*5bf0*/  LDCU.64 UR6, c[0x4][0x78] ;  /* 0x01000f00ff0677ac */ /* 0x000f620008000a00 */
[----:B------:R-:W1:Y:S01]  /*5c00*/  LDC.64 R2, c[0x4][R3] ;  /* 0x0100000003027b82 */ /* 0x000e620000000a00 */
[----:B------:R-:W2:Y:S01]  /*5c10*/  LDCU.64 UR4, c[0x4][0x10] ;  /* 0x01000200ff0477ac */ /* 0x000ea20008000a00 */
[----:B----4-:R-:W-:Y:S01]  /*5c20*/  MOV R5, UR9 ;  /* 0x0000000900057c02 */ /* 0x010fe20008000f00 */
[----:B------:R-:W-:Y:S01]  /*5c30*/  IMAD.U32 R4, RZ, RZ, UR8 ;  /* 0x00000008ff047e24 */ /* 0x000fe2000f8e00ff */
[----:B-----5:R-:W-:Y:S01]  /*5c40*/  MOV R7, UR7 ;  /* 0x0000000700077c02 */ /* 0x020fe20008000f00 */
[----:B------:R-:W-:Y:S01]  /*5c50*/  IMAD.U32 R6, RZ, RZ, UR6 ;  /* 0x00000006ff067e24 */ /* 0x000fe2000f8e00ff */
[----:B--2---:R-:W-:Y:S01]  /*5c60*/  MOV R11, UR5 ;  /* 0x00000005000b7c02 */ /* 0x004fe20008000f00 */
[----:B------:R-:W-:Y:S02]  /*5c70*/  IMAD.U32 R10, RZ, RZ, UR4 ;  /* 0x00000004ff0a7e24 */ /* 0x000fe4000f8e00ff */
[----:B------:R-:W-:Y:S07]  /*5c80*/  LEPC R20, `(.L_x_98) ;  /* 0x000000001014794e */ /* 0x000fee0000000000 */
[----:B-1-3--:R-:W-:Y:S05]  /*5c90*/  CALL.ABS.NOINC R2 ;  /* 0x0000000002007343 */ /* 0x00afea0003c00000 */
.L_x_98:
[----:B------:R-:W-:Y:S01]  /*5ca0*/  SHF.L.U32 R20, R40, 0x10, RZ ;  /* 0x0000001028147819 */ /* 0x000fe200000006ff */
[----:B------:R-:W-:Y:S05]  /*5cb0*/  WARPSYNC.ALL ;  /* 0x0000000000007948 */ /* 0x000fea0003800000 */
[----:B------:R-:W-:Y:S01]  /*5cc0*/  R2UR UR4, R34 ;  /* 0x00000000220472ca */ /* 0x000fe200000e0000 */
[----:B------:R-:W-:Y:S01]  /*5cd0*/  BSSY.RECONVERGENT B0, `(.L_x_99) ;  /* 0x000004e000007945 */ /* 0x000fe20003800200 */
[----:B------:R-:W-:Y:S02]  /*5ce0*/  LOP3.LUT R21, R40, 0xffff0000, RZ, 0xc0, !PT ;  /* 0xffff000028157812 */ /* 0x000fe400078ec0ff */
[----:B------:R-:W-:Y:S02]  /*5cf0*/  LOP3.LUT R36, R41, 0xffff0000, RZ, 0xc0, !PT ;  /* 0xffff000029247812 */ /* 0x000fe400078ec0ff */
[----:B------:R-:W-:Y:S02]  /*5d00*/  SHF.L.U32 R37, R43, 0x10, RZ ;  /* 0x000000102b257819 */ /* 0x000fe400000006ff */
[----:B------:R-:W-:Y:S02]  /*5d10*/  LOP3.LUT R38, R51, 0xffff0000, RZ, 0xc0, !PT ;  /* 0xffff000033267812 */ /* 0x000fe400078ec0ff */
[----:B------:R-:W-:Y:S03]  /*5d20*/  ISETP.NE.AND P0, PT, R72, RZ, PT ;  /* 0x000000ff4800720c */ /* 0x000fe60003f05270 */
[----:B------:R-:W1:Y:S02]  /*5d30*/  LDTM.16dp256bit.x4 R4, tmem[UR4] ;  /* 0x00000004000479ee */ /* 0x000e640008120000 */
[C---:B-12---:R-:W-:Y:S01]  /*5d40*/  FMUL R0, R33.reuse, R4 ;  /* 0x0000000421007220 */ /* 0x046fe20000400000 */
[C---:B------:R-:W-:Y:S01]  /*5d50*/  FMUL R2, R33.reuse, R5 ;  /* 0x0000000521027220 */ /* 0x040fe20000400000 */
[C---:B------:R-:W-:Y:S01]  /*5d60*/  FMUL R3, R33.reuse, R6 ;  /* 0x0000000621037220 */ /* 0x040fe20000400000 */
[----:B------:R-:W-:Y:S01]  /*5d70*/  FMUL R7, R33, R7 ;  /* 0x0000000721077220 */ /* 0x000fe20000400000 */
[----:B------:R-:W-:Y:S01]  /*5d80*/  FFMA R0, R35, R20, R0 ;  /* 0x0000001423007223 */ /* 0x000fe20000000000 */
[----:B------:R-:W-:Y:S01]  /*5d90*/  SHF.L.U32 R20, R41, 0x10, RZ ;  /* 0x0000001029147819 */ /* 0x000fe200000006ff */
[----:B------:R-:W-:Y:S01]  /*5da0*/  FFMA R2, R35, R21, R2 ;  /* 0x0000001523027223 */ /* 0x000fe20000000002 */
[C---:B------:R-:W-:Y:S01]  /*5db0*/  SHF.L.U32 R21, R42.reuse, 0x10, RZ ;  /* 0x000000102a157819 */ /* 0x040fe200000006ff */
[C---:B------:R-:W-:Y:S01]  /*5dc0*/  FMUL R4, R33.reuse, R8 ;  /* 0x0000000821047220 */ /* 0x040fe20000400000 */
[----:B------:R-:W-:Y:S01]  /*5dd0*/  FMUL R5, R33, R9 ;  /* 0x0000000921057220 */ /* 0x000fe20000400000 */
[C---:B------:R-:W-:Y:S01]  /*5de0*/  FFMA R3, R35.reuse, R20, R3 ;  /* 0x0000001423037223 */ /* 0x040fe20000000003 */
[----:B------:R-:W-:Y:S01]  /*5df0*/  LOP3.LUT R20, R42, 0xffff0000, RZ, 0xc0, !PT ;  /* 0xffff00002a147812 */ /* 0x000fe200078ec0ff */
[----:B------:R-:W-:Y:S01]  /*5e00*/  FFMA R7, R35, R36, R7 ;  /* 0x0000002423077223 */ /* 0x000fe20000000007 */
[----:B------:R-:W-:Y:S01]  /*5e10*/  LOP3.LUT R36, R43, 0xffff0000, RZ, 0xc0, !PT ;  /* 0xffff00002b247812 */ /* 0x000fe200078ec0ff */
[C---:B------:R-:W-:Y:S01]  /*5e20*/  FMUL R6, R33.reuse, R10 ;  /* 0x0000000a21067220 */ /* 0x040fe20000400000 */
[----:B------:R-:W-:Y:S01]  /*5e30*/  F2FP.BF16.F32.PACK_AB R44, R2, R0 ;  /* 0x00000000022c723e */ /* 0x000fe200000010ff */
[----:B------:R-:W-:Y:S01]  /*5e40*/  FMUL R11, R33, R11 ;  /* 0x0000000b210b7220 */ /* 0x000fe20000400000 */
[----:B------:R-:W-:Y:S01]  /*5e50*/  F2FP.BF16.F32.PACK_AB R45, R7, R3 ;  /* 0x00000003072d723e */ /* 0x000fe200000010ff */
[----:B------:R-:W-:Y:S01]  /*5e60*/  FFMA R4, R35, R21, R4 ;  /* 0x0000001523047223 */ /* 0x000fe20000000004 */
[----:B------:R-:W-:Y:S01]  /*5e70*/  SHF.L.U32 R21, R49, 0x10, RZ ;  /* 0x0000001031157819 */ /* 0x000fe200000006ff */
[C---:B------:R-:W-:Y:S01]  /*5e80*/  FFMA R5, R35.reuse, R20, R5 ;  /* 0x0000001423057223 */ /* 0x040fe20000000005 */
[C---:B------:R-:W-:Y:S01]  /*5e90*/  SHF.L.U32 R20, R48.reuse, 0x10, RZ ;  /* 0x0000001030147819 */ /* 0x040fe200000006ff */
[----:B------:R-:W-:Y:S01]  /*5ea0*/  FFMA R6, R35, R37, R6 ;  /* 0x0000002523067223 */ /* 0x000fe20000000006 */
[----:B------:R-:W-:Y:S01]  /*5eb0*/  SHF.L.U32 R37, R51, 0x10, RZ ;  /* 0x0000001033257819 */ /* 0x000fe200000006ff */
[----:B------:R-:W-:Y:S01]  /*5ec0*/  FFMA R11, R35, R36, R11 ;  /* 0x00000024230b7223 */ /* 0x000fe2000000000b */
[C---:B------:R-:W-:Y:S01]  /*5ed0*/  FMUL R8, R33.reuse, R12 ;  /* 0x0000000c21087220 */ /* 0x040fe20000400000 */
[----:B------:R-:W-:Y:S01]  /*5ee0*/  LOP3.LUT R36, R48, 0xffff0000, RZ, 0xc0, !PT ;  /* 0xffff000030247812 */ /* 0x000fe200078ec0ff */
[C---:B------:R-:W-:Y:S01]  /*5ef0*/  FMUL R9, R33.reuse, R13 ;  /* 0x0000000d21097220 */ /* 0x040fe20000400000 */
[----:B------:R-:W-:Y:S01]  /*5f00*/  FMUL R10, R33, R14 ;  /* 0x0000000e210a7220 */ /* 0x000fe20000400000 */
[----:B------:R-:W-:Y:S01]  /*5f10*/  FFMA R8, R35, R20, R8 ;  /* 0x0000001423087223 */ /* 0x000fe20000000008 */
[----:B------:R-:W-:Y:S01]  /*5f20*/  LOP3.LUT R20, R49, 0xffff0000, RZ, 0xc0, !PT ;  /* 0xffff000031147812 */ /* 0x000fe200078ec0ff */
[C---:B------:R-:W-:Y:S01]  /*5f30*/  FFMA R9, R35.reuse, R36, R9 ;  /* 0x0000002423097223 */ /* 0x040fe20000000009 */
[----:B------:R-:W-:Y:S01]  /*5f40*/  FFMA R10, R35, R21, R10 ;  /* 0x00000015230a7223 */ /* 0x000fe2000000000a */
[C---:B------:R-:W-:Y:S01]  /*5f50*/  FMUL R15, R33.reuse, R15 ;  /* 0x0000000f210f7220 */ /* 0x040fe20000400000 */
[C---:B------:R-:W-:Y:S01]  /*5f60*/  SHF.L.U32 R21, R50.reuse, 0x10, RZ ;  /* 0x0000001032157819 */ /* 0x040fe200000006ff */
[C---:B------:R-:W-:Y:S01]  /*5f70*/  FMUL R12, R33.reuse, R16 ;  /* 0x00000010210c7220 */ /* 0x040fe20000400000 */
[----:B------:R-:W-:Y:S01]  /*5f80*/  LOP3.LUT R36, R50, 0xffff0000, RZ, 0xc0, !PT ;  /* 0xffff000032247812 */ /* 0x000fe200078ec0ff */
[C---:B------:R-:W-:Y:S01]  /*5f90*/  FMUL R13, R33.reuse, R17 ;  /* 0x00000011210d7220 */ /* 0x040fe20000400000 */
[----:B------:R-:W-:Y:S01]  /*5fa0*/  FMUL R14, R33, R18 ;  /* 0x00000012210e7220 */ /* 0x000fe20000400000 */
[----:B------:R-:W-:Y:S01]  /*5fb0*/  FFMA R15, R35, R20, R15 ;  /* 0x00000014230f7223 */ /* 0x000fe2000000000f */
[----:B------:R-:W-:Y:S01]  /*5fc0*/  FMUL R19, R33, R19 ;  /* 0x0000001321137220 */ /* 0x000fe20000400000 */
[C---:B------:R-:W-:Y:S01]  /*5fd0*/  FFMA R12, R35.reuse, R21, R12 ;  /* 0x00000015230c7223 */ /* 0x040fe2000000000c */
[C---:B------:R-:W-:Y:S01]  /*5fe0*/  FFMA R13, R35.reuse, R36, R13 ;  /* 0x00000024230d7223 */ /* 0x040fe2000000000d */
[C---:B------:R-:W-:Y:S01]  /*5ff0*/  FFMA R14, R35.reuse, R37, R14 ;  /* 0x00000025230e7223 */ /* 0x040fe2000000000e */
[----:B------:R-:W-:Y:S01]  /*6000*/  FFMA R19, R35, R38, R19 ;  /* 0x0000002623137223 */ /* 0x000fe20000000013 */
[----:B------:R-:W-:Y:S02]  /*6010*/  F2FP.BF16.F32.PACK_AB R46, R5, R4 ;  /* 0x00000004052e723e */ /* 0x000fe400000010ff */
[----:B------:R-:W-:Y:S02]  /*6020*/  F2FP.BF16.F32.PACK_AB R47, R11, R6 ;  /* 0x000000060b2f723e */ /* 0x000fe400000010ff */
[----:B------:R-:W-:Y:S02]  /*6030*/  F2FP.BF16.F32.PACK_AB R84, R9, R8 ;  /* 0x000000080954723e */ /* 0x000fe400000010ff */
[----:B------:R-:W-:Y:S01]  /*6040*/  F2FP.BF16.F32.PACK_AB R85, R15, R10 ;  /* 0x0000000a0f55723e */ /* 0x000fe200000010ff */
[----:B------:R1:W-:Y:S01]  /*6050*/  STSM.16.M88.4 [R78+0x200], R44 ;  /* 0x0002002c4e007844 */ /* 0x0003e20000000200 */
[----:B------:R-:W-:Y:S02]  /*6060*/  F2FP.BF16.F32.PACK_AB R86, R13, R12 ;  /* 0x0000000c0d56723e */ /* 0x000fe400000010ff */
[----:B------:R-:W-:Y:S05]  /*6070*/  F2FP.BF16.F32.PACK_AB R87, R19, R14 ;  /* 0x0000000e1357723e */ /* 0x000fea00000010ff */
[----:B------:R1:W-:Y:S01]  /*6080*/  STSM.16.M88.4 [R77+0x200], R84 ;  /* 0x000200544d007844 */ /* 0x0003e20000000200 */
[----:B------:R-:W-:Y:S01]  /*6090*/  @!PT LDS RZ, [RZ] ;  /* 0x00000000fffff984 */ /* 0x000fe20000000800 */
[----:B------:R-:W-:Y:S01]  /*60a0*/  @!PT LDS RZ, [RZ] ;  /* 0x00000000fffff984 */ /* 0x000fe20000000800 */
[----:B------:R-:W-:Y:S01]  /*60b0*/  @!PT LDS RZ, [RZ] ;  /* 0x00000000fffff984 */ /* 0x000fe20000000800 */
[----:B------:R-:W-:Y:S01]  /*60c0*/  @!PT LDS RZ, [RZ] ;  /* 0x00000000fffff984 */ /* 0x000fe20000000800 */
[----:B------:R2:W-:Y:S07]  /*60d0*/  MEMBAR.ALL.CTA ;  /* 0x0000000000007992 */ /* 0x0005ee0000008000 */
[----:B--2---:R-:W2:Y:S02]  /*60e0*/  FENCE.VIEW.ASYNC.S ;  /* 0x00000000000073c6 */ /* 0x004ea40000000000 */
[----:B--2---:R-:W-:Y:S06]  /*60f0*/  BAR.SYNC.DEFER_BLOCKING 0x1, 0x80 ;  /* 0x0042000000007b1d */ /* 0x004fec0000010000 */
[----:B------:R-:W-:Y:S05]  /*6100*/  @P0 BRA `(.L_x_100) ;  /* 0x0000000000280947 */ /* 0x000fea0003800000 */
[----:B------:R-:W-:Y:S02]  /*6110*/  UIADD3 UR4, UPT, UPT, UR48, 0x200, URZ ;  /* 0x0000020030047890 */ /* 0x000fe4000fffe0ff */
[----:B------:R-:W-:Y:S01]  /*6120*/  UIADD3 UR6, UP0, UPT, UR52, 0x680, URZ ;  /* 0x0000068034067890 */ /* 0x000fe2000ff1e0ff */
[----:B------:R-:W-:Y:S03]  /*6130*/  UMOV UR43, UR36 ;  /* 0x00000024002b7c82 */ /* 0x000fe60008000000 */
[----:B------:R-:W-:Y:S01]  /*6140*/  MOV R66, UR4 ;  /* 0x0000000400427c02 */ /* 0x000fe20008000f00 */
[----:B------:R-:W-:Y:S03]  /*6150*/  UIADD3.X UR7, UPT, UPT, URZ, UR53, URZ, UP0, !UPT ;  /* 0x00000035ff077290 */ /* 0x000fe600087fe4ff */
[----:B------:R-:W-:Y:S11]  /*6160*/  R2UR UR40, R66 ;  /* 0x00000000422872ca */ /* 0x000ff600000e0000 */
[----:B------:R-:W-:Y:S02]  /*6170*/  @!UPT UIADD3 URZ, UPT, UPT, URZ, URZ, URZ ;  /* 0x000000fffffff290 */ /* 0x000fe4000fffe0ff */
[----:B------:R2:W-:Y:S01]  /*6180*/  UTMASTG.3D [UR40], [UR6] ;  /* 0x00000028060073b5 */ /* 0x0005e20008010000 */
[----:B------:R0:W-:Y:S01]  /*6190*/  UTMACMDFLUSH ;  /* 0x00000000000079b7 */ /* 0x0001e20000000000 */
[----:B--2---:R-:W-:Y:S04]  /*61a0*/  DEPBAR.LE SB0, 0x1 ;  /* 0x000080400000791a */ /* 0x004fe80000000000 */
.L_x_100:
[----:B------:R-:W-:Y:S05]  /*61b0*/  BSYNC.RECONVERGENT B0 ;  /* 0x0000000000007941 */ /* 0x000fea0003800200 */
.L_x_99:
[----:B------:R-:W-:Y:S01]  /*61c0*/  BAR.SYNC.DEFER_BLOCKING 0x1, 0x80 ;  /* 0x0042000000007b1d */ /* 0x000fe20000010000 */
[----:B------:R-:W-:Y:S01]  /*61d0*/  ISETP.NE.AND P1, PT, R76, RZ, PT ;  /* 0x000000ff4c00720c */ /* 0x000fe20003f25270 */
[----:B------:R-:W-:Y:S01]  /*61e0*/  UISETP.NE.AND UP0, UPT, UR49, URZ, UPT ;  /* 0x000000ff3100728c */ /* 0x000fe2000bf05270 */
[----:B------:R-:W-:Y:S11]  /*61f0*/  LEA R3, R39, UR48, 0x3 ;  /* 0x0000003027037c11 */ /* 0x000ff6000f8e18ff */
[----:B------:R-:W-:Y:S01]  /*6200*/  @P1 SHF.L.U32 R2, R70, 0x1f, RZ ;  /* 0x0000001f46021819 */ /* 0x000fe200000006ff */
[----:B------:R-:W-:Y:S06]  /*6210*/  BRA.U !UP0, `(.L_x_101) ;  /* 0x0000000108247547 */ /* 0x000fec000b800000 */
[----:B------:R-:W-:Y:S01]  /*6220*/  IMAD.U32 R5, RZ, RZ, UR51 ;  /* 0x00000033ff057e24 */ /* 0x000fe2000f8e00ff */
[----:B------:R-:W-:Y:S01]  /*6230*/  MOV R0, UR37 ;  /* 0x0000002500007c02 */ /* 0x000fe20008000f00 */
[----:B------:R-:W-:Y:S03]  /*6240*/  UIADD3 UR51, UPT, UPT, UR51, 0x1, URZ ;  /* 0x0000000133337890 */ /* 0x000fe6000fffe0ff */
[----:B------:R-:W-:Y:S01]  /*6250*/  @P1 LEA R5, R5, UR48, 0x3 ;  /* 0x0000003005051c11 */ /* 0x000fe2000f8e18ff */
[----:B------:R-:W-:Y:S04]  /*6260*/  UISETP.NE.AND UP0, UPT, UR51, 0x4, UPT ;  /* 0x000000043300788c */ /* 0x000fe8000bf05270 */
[----:B------:R-:W-:Y:S01]  /*6270*/  @P1 VIADD R5, R5, 0x70 ;  /* 0x0000007005051836 */ /* 0x000fe20000000000 */
[----:B------:R-:W-:Y:S04]  /*6280*/  USEL UR51, UR51, URZ, UP0 ;  /* 0x000000ff33337287 */ /* 0x000fe80008000000 */
[----:B------:R-:W-:Y:S04]  /*6290*/  @P1 PRMT R0, R0, 0x654, R5 ;  /* 0x0000065400001816 */ /* 0x000fe80000000005 */
[----:B------:R2:W-:Y:S04]  /*62a0*/  @P1 SYNCS.ARRIVE.TRANS64.RED.A1T0 RZ, [R0+URZ], RZ ;  /* 0x000000ff00ff19a7 */ /* 0x0005e800081004ff */
.L_x_101:
[----:B------:R-:W4:Y:S01]  /*62b0*/  @P1 SYNCS.PHASECHK.TRANS64.TRYWAIT P0, [R3+URZ+0x50], R2 ;  /* 0x00005002030015a7 */ /* 0x000f2200080011ff */
[----:B------:R-:W-:Y:S01]  /*62c0*/  BSSY B1, `(.L_x_102) ;  /* 0x0000013000017945 */ /* 0x000fe20003800000 */
[----:B----4-:R-:W-:Y:S03]  /*62d0*/  @P1 SEL R81, RZ, 0x1, !P0 ;  /* 0x00000001ff511807 */ /* 0x010fe60004000000 */
[----:B------:R-:W-:Y:S05]  /*62e0*/  @!P1 BRA `(.L_x_103) ;  /* 0x0000000000409947 */ /* 0x000fea0003800000 */
[----:B------:R-:W-:Y:S01]  /*62f0*/  ISETP.NE.AND P1, PT, R82, RZ, PT ;  /* 0x000000ff5200720c */ /* 0x000fe20003f25270 */
[----:B------:R-:W-:Y:S01]  /*6300*/  BSSY B0, `(.L_x_104) ;  /* 0x0000009000007945 */ /* 0x000fe20003800000 */
[----:B------:R-:W-:Y:S11]  /*6310*/  ISETP.NE.AND P0, PT, R81, RZ, PT ;  /* 0x000000ff5100720c */ /* 0x000ff60003f05270 */
[----:B------:R-:W-:Y:S05]  /*6320*/  @P1 IMAD R4, R39, 0x1000, R80 ;  /* 0x0000100027041824 */ /* 0x000fea00078e0250 */
[----:B------:R-:W-:Y:S05]  /*6330*/  @P1 IADD3 R2, PT, PT, R4, UR48, RZ ;  /* 0x0000003004021c10 */ /* 0x000fea000fffe0ff */
[----:B------:R-:W-:Y:S01]  /*6340*/  @P1 IMAD.IADD R2, R71, 0x1, R2 ;  /* 0x0000000147021824 */ /* 0x000fe200078e0202 */
[----:B------:R-:W-:Y:S06]  /*6350*/  @P0 BRA `(.L_x_105) ;  /* 0x00000000000c0947 */ /* 0x000fec0003800000 */
[----:B--2---:R-:W-:Y:S04]  /*6360*/  SHF.L.U32 R0, R70, 0x1f, RZ ;  /* 0x0000001f46007819 */ /* 0x004fe800000006ff */
[----:B------:R-:W2:Y:S02]  /*6370*/  SYNCS.PHASECHK.TRANS64.TRYWAIT P0, [R3+URZ+0x50], R0 ;  /* 0x00005000030075a7 */ /* 0x000ea400080011ff */
[----:B--2---:R-:W-:Y:S05]  /*6380*/  @!P0 BRA `(.L_x_106) ;  /* 0x0000002400a88947 */ /* 0x004fea0003800000 */
.L_x_105:
[----:B------:R-:W-:Y:S05]  /*6390*/  BSYNC B0 ;  /* 0x0000000000007941 */ /* 0x000fea0003800000 */
.L_x_104:
[----:B------:R-:W-:Y:S02]  /*63a0*/  ISETP.NE.AND P0, PT, R82, RZ, PT ;  /* 0x000000ff5200720c */ /* 0x000fe40003f05270 */
[----:B------:R-:W-:Y:S11]  /*63b0*/  IADD3 R39, PT, PT, R39, 0x1, RZ ;  /* 0x0000000127277810 */ /* 0x000ff60007ffe0ff */
[----:B------:R-:W-:Y:S05]  /*63c0*/  @P0 WARPSYNC.ALL ;  /* 0x0000000000000948 */ /* 0x000fea0003800000 */
[----:B------:R4:W1:Y:S04]  /*63d0*/  @P0 LDSM.16.M88.4 R40, [R4+UR48+0x200] ;  /* 0x000200300428083b */ /* 0x0008680008000200 */
[----:B------:R4:W1:Y:S02]  /*63e0*/  @P0 LDSM.16.M88.4 R48, [R2+0x200] ;  /* 0x000200000230083b */ /* 0x0008640000000200 */
.L_x_103:
[----:B------:R-:W-:Y:S05]  /*63f0*/  BSYNC B1 ;  /* 0x0000000000017941 */ /* 0x000fea0003800000 */
.L_x_102:
[----:B--2---:R-:W-:Y:S05]  /*6400*/  VIADD R0, R34, 0x20 ;  /* 0x0000002022007836 */ /* 0x004fea0000000000 */
[----:B------:R-:W-:Y:S04]  /*6410*/  SHF.R.U32.HI R0, RZ, 0x15, R0 ;  /* 0x00000015ff007819 */ /* 0x000fe80000011600 */
[----:B------:R-:W-:Y:S11]  /*6420*/  LOP3.LUT P0, RZ, R0, 0x3, R65, 0x48, !PT ;  /* 0x0000000300ff7812 */ /* 0x000ff60007804841 */
[----:B------:R-:W-:Y:S02]  /*6430*/  @!UPT UIADD3 URZ, UPT, UPT, URZ, URZ, URZ ;  /* 0x000000fffffff290 */ /* 0x000fe4000fffe0ff */
[----:B------:R-:W-:Y:S05]  /*6440*/  @!P0 BRA `(.L_x_107) ;  /* 0x0000000000408947 */ /* 0x000fea0003800000 */
[----:B------:R-:W2:Y:S01]  /*6450*/  LDCU.64 UR8, c[0x4][0x70] ;  /* 0x01000e00ff0877ac */ /* 0x000ea20008000a00 */
[----:B------:R-:W-:Y:S01]  /*6460*/  MOV R3, 0x0 ;  /* 0x0000000000037802 */ /* 0x000fe20000000f00 */
[----:B------:R-:W-:Y:S02]  /*6470*/  HFMA2 R12, -RZ, RZ, 0, 5.9604644775390625e-08 ;  /* 0x00000001ff0c7431 */ /* 0x000fe400000001ff */
[----:B------:R-:W-:Y:S02]  /*6480*/  IMAD.MOV.U32 R8, RZ, RZ, 0x192 ;  /* 0x00000192ff087424 */ /* 0x000fe400078e00ff */
[----:B------:R-:W-:Y:S01]  /*6490*/  IMAD.MOV.U32 R13, RZ, RZ, RZ ;  /* 0x000000ffff0d7224 */ /* 0x000fe200078e00ff */
[----:B------:R-:W5:Y:S01]  /*64a0*/  LDCU.64 UR6, c[0x4][0x78] ;  /* 0x01000f00ff0677ac */ /* 0x000f620008000a00 */
[----:B----4-:R-:W4:Y:S01]  /*64b0*/  LDC.64 R2, c[0x4][R3] ;  /* 0x0100000003027b82 */ /* 0x010f220000000a00 */
[----:B------:R-:W3:Y:S01]  /*64c0*/  LDCU.64 UR4, c[0x4][0x10] ;  /* 0x01000200ff0477ac */ /* 0x000ee20008000a00 */
[----:B--2---:R-:W-:Y:S01]  /*64d0*/  MOV R5, UR9 ;  /* 0x0000000900057c02 */ /* 0x004fe20008000f00 */
[----:B------:R-:W-:Y:S01]  /*64e0*/  IMAD.U32 R4, RZ, RZ, UR8 ;  /* 0x00000008ff047e24 */ /* 0x000fe2000f8e00ff */
[----:B-----5:R-:W-:Y:S01]  /*64f0*/  MOV R7, UR7 ;  /* 0x0000000700077c02 */ /* 0x020fe20008000f00 */
[----:B------:R-:W-:Y:S01]  /*6500*/  IMAD.U32 R6, RZ, RZ, UR6 ;  /* 0x00000006ff067e24 */ /* 0x000fe2000f8e00ff */
[----:B---3--:R-:W-:Y:S01]  /*6510*/  MOV R11, UR5 ;  /* 0x00000005000b7c02 */ /* 0x008fe20008000f00 */
[----:B------:R-:W-:Y:S02]  /*6520*/  IMAD.U32 R10, RZ, RZ, UR4 ;  /* 0x00000004ff0a7e24 */ /* 0x000fe4000f8e00ff */
[----:B------:R-:W-:Y:S07]  /*6530*/  LEPC R20, `(.L_x_107) ;  /* 0x000000001014794e */ /* 0x000fee0000000000 */
[----:B-1--4-:R-:W-:Y:S05]  /*6540*/  CALL.ABS.NOINC R2 ;  /* 0x0000000002007343 */ /* 0x012fea0003c00000 */
.L_x_107:
[----:B-1----:R-:W-:Y:S01]  /*6550*/  SHF.L.U32 R20, R40, 0x10, RZ ;  /* 0x0000001028147819 */ /* 0x002fe200000006ff */
[----:B------:R-:W-:Y:S05]  /*6560*/  WARPSYNC.ALL ;  /* 0x0000000000007948 */ /* 0x000fea0003800000 */
[----:B------:R-:W-:Y:S01]  /*6570*/  R2UR UR4, R34 ;  /* 0x00000000220472ca */ /* 0x000fe200000e0000 */
[----:B------:R-:W-:Y:S01]  /*6580*/  BSSY.RECONVERGENT B0, `(.L_x_108) ;  /* 0x0000055000007945 */ /* 0x000fe20003800200 */
[----:B------:R-:W-:Y:S02]  /*6590*/  LOP3.LUT R21, R40, 0xffff0000, RZ, 0xc0, !PT ;  /* 0xffff000028157812 */ /* 0x000fe400078ec0ff */
[----:B------:R-:W-:Y:S02]  /*65a0*/  LOP3.LUT R36, R41, 0xffff0000, RZ, 0xc0, !PT ;  /* 0xffff000029247812 */ /* 0x000fe400078ec0ff */
[----:B------:R-:W-:Y:S02]  /*65b0*/  SHF.L.U32 R37, R48, 0x10, RZ ;  /* 0x0000001030257819 */ /* 0x000fe400000006ff */
[----:B------:R-:W-:Y:S02]  /*65c0*/  ISETP.NE.AND P6, PT, R76, RZ, PT ;  /* 0x000000ff4c00720c */ /* 0x000fe40003fc5270 */
[----:B------:R-:W-:Y:S02]  /*65d0*/  ISETP.NE.AND P0, PT, R72, RZ, PT ;  /* 0x000000ff4800720c */ /* 0x000fe40003f05270 */
[----:B------:R-:W-:Y:S01]  /*65e0*/  MOV R38, UR51 ;  /* 0x0000003300267c02 */ /* 0x000fe20008000f00 */
[----:B----4-:R-:W1:Y:S01]  /*65f0*/  LDTM.16dp256bit.x4 R4, tmem[UR4+0x20] ;  /* 0x00002004000479ee */ /* 0x010e620008120000 */
[----:B------:R-:W-:Y:S07]  /*6600*/  MOV R83, UR37 ;  /* 0x0000002500537c02 */ /* 0x000fee0008000f00 */
[----:B------:R-:W-:Y:S02]  /*6610*/  @P6 LEA R38, R38, UR48, 0x3 ;  /* 0x0000003026266c11 */ /* 0x000fe4000f8e18ff */
[----:B------:R-:W-:Y:S02]  /*6620*/  @P6 SHF.L.U32 R88, R70, 0x1f, RZ ;  /* 0x0000001f46586819 */ /* 0x000fe400000006ff */
[----:B------:R-:W-:Y:S04]  /*6630*/  @P6 IADD3 R38, PT, PT, R38, 0x70, RZ ;  /* 0x0000007026266810 */ /* 0x000fe80007ffe0ff */
[----:B------:R-:W-:Y:S02]  /*6640*/  @P6 PRMT R38, R83, 0x654, R38 ;  /* 0x0000065453266816 */ /* 0x000fe40000000026 */
[----:B------:R-:W-:Y:S01]  /*6650*/  LEA R83, R39, UR48, 0x3 ;  /* 0x0000003027537c11 */ /* 0x000fe2000f8e18ff */
[C---:B-1----:R-:W-:Y:S01]  /*6660*/  FMUL R0, R33.reuse, R4 ;  /* 0x0000000421007220 */ /* 0x042fe20000400000 */
[C---:B------:R-:W-:Y:S01]  /*6670*/  FMUL R2, R33.reuse, R5 ;  /* 0x0000000521027220 */ /* 0x040fe20000400000 */
[C---:B------:R-:W-:Y:S01]  /*6680*/  FMUL R3, R33.reuse, R6 ;  /* 0x0000000621037220 */ /* 0x040fe20000400000 */
[----:B------:R-:W-:Y:S01]  /*6690*/  FMUL R7, R33, R7 ;  /* 0x0000000721077220 */ /* 0x000fe20000400000 */
[----:B------:R-:W-:Y:S01]  /*66a0*/  FFMA R0, R35, R20, R0 ;  /* 0x0000001423007223 */ /* 0x000fe20000000000 */
[----:B------:R-:W-:Y:S01]  /*66b0*/  SHF.L.U32 R20, R41, 0x10, RZ ;  /* 0x0000001029147819 */ /* 0x000fe200000006ff */
[----:B------:R-:W-:Y:S01]  /*66c0*/  FFMA R2, R35, R21, R2 ;  /* 0x0000001523027223 */ /* 0x000fe20000000002 */
[----:B------:R-:W-:Y:S01]  /*66d0*/  SHF.L.U32 R21, R43, 0x10, RZ ;  /* 0x000000102b157819 */ /* 0x000fe200000006ff */
[C---:B------:R-:W-:Y:S01]  /*66e0*/  FMUL R4, R33.reuse, R8 ;  /* 0x0000000821047220 */ /* 0x040fe20000400000 */
[----:B------:R-:W-:Y:S01]  /*66f0*/  FMUL R5, R33, R9 ;  /* 0x0000000921057220 */ /* 0x000fe20000400000 */
[C---:B------:R-:W-:Y:S01]  /*6700*/  FFMA R3, R35.reuse, R20, R3 ;  /* 0x0000001423037223 */ /* 0x040fe20000000003 */
[----:B------:R-:W-:Y:S01]  /*6710*/  SHF.L.U32 R20, R42, 0x10, RZ ;  /* 0x000000102a147819 */ /* 0x000fe200000006ff */
[----:B------:R-:W-:Y:S01]  /*6720*/  FFMA R7, R35, R36, R7 ;  /* 0x0000002423077223 */ /* 0x000fe20000000007 */
[----:B------:R-:W-:Y:S01]  /*6730*/  LOP3.LUT R36, R43, 0xffff0000, RZ, 0xc0, !PT ;  /* 0xffff00002b247812 */ /* 0x000fe200078ec0ff */
[----:B------:R-:W-:Y:S01]  /*6740*/  FMUL R6, R33, R10 ;  /* 0x0000000a21067220 */ /* 0x000fe20000400000 */
[----:B------:R-:W-:Y:S01]  /*6750*/  F2FP.BF16.F32.PACK_AB R44, R2, R0 ;  /* 0x00000000022c723e */ /* 0x000fe200000010ff */
[----:B------:R-:W-:Y:S01]  /*6760*/  FFMA R4, R35, R20, R4 ;  /* 0x0000001423047223 */ /* 0x000fe20000000004 */
[----:B------:R-:W-:Y:S01]  /*6770*/  LOP3.LUT R20, R42, 0xffff0000, RZ, 0xc0, !PT ;  /* 0xffff00002a147812 */ /* 0x000fe200078ec0ff */
[----:B------:R-:W-:Y:S01]  /*6780*/  FMUL R11, R33, R11 ;  /* 0x0000000b210b7220 */ /* 0x000fe20000400000 */
[----:B------:R-:W-:Y:S01]  /*6790*/  F2FP.BF16.F32.PACK_AB R45, R7, R3 ;  /* 0x00000003072d723e */ /* 0x000fe200000010ff */
[C---:B------:R-:W-:Y:S01]  /*67a0*/  FMUL R8, R33.reuse, R12 ;  /* 0x0000000c21087220 */ /* 0x040fe20000400000 */
[----:B------:R-:W-:Y:S01]  /*67b0*/  FMUL R9, R33, R13 ;  /* 0x0000000d21097220 */ /* 0x000fe20000400000 */
[C---:B------:R-:W-:Y:S01]  /*67c0*/  FFMA R5, R35.reuse, R20, R5 ;  /* 0x0000001423057223 */ /* 0x040fe20000000005 */
[----:B------:R-:W-:Y:S01]  /*67d0*/  LOP3.LUT R20, R48, 0xffff0000, RZ, 0xc0, !PT ;  /* 0xffff000030147812 */ /* 0x000fe200078ec0ff */
[----:B------:R-:W-:Y:S01]  /*67e0*/  FFMA R6, R35, R21, R6 ;  /* 0x0000001523067223 */ /* 0x000fe20000000006 */
[----:B------:R-:W-:Y:S01]  /*67f0*/  SHF.L.U32 R21, R49, 0x10, RZ ;  /* 0x0000001031157819 */ /* 0x000fe200000006ff */
[----:B------:R-:W-:Y:S01]  /*6800*/  FFMA R11, R35, R36, R11 ;  /* 0x00000024230b7223 */ /* 0x000fe2000000000b */
[----:B------:R-:W-:Y:S01]  /*6810*/  LOP3.LUT R36, R51, 0xffff0000, RZ, 0xc0, !PT ;  /* 0xffff000033247812 */ /* 0x000fe200078ec0ff */
[C---:B------:R-:W-:Y:S01]  /*6820*/  FFMA R8, R35.reuse, R37, R8 ;  /* 0x0000002523087223 */ /* 0x040fe20000000008 */
[----:B------:R-:W-:Y:S01]  /*6830*/  FFMA R9, R35, R20, R9 ;  /* 0x0000001423097223 */ /* 0x000fe20000000009 */
[----:B------:R-:W-:Y:S01]  /*6840*/  FMUL R10, R33, R14 ;  /* 0x0000000e210a7220 */ /* 0x000fe20000400000 */
[----:B------:R-:W-:Y:S01]  /*6850*/  LOP3.LUT R20, R49, 0xffff0000, RZ, 0xc0, !PT ;  /* 0xffff000031147812 */ /* 0x000fe200078ec0ff */
[C---:B------:R-:W-:Y:S01]  /*6860*/  FMUL R15, R33.reuse, R15 ;  /* 0x0000000f210f7220 */ /* 0x040fe20000400000 */
[----:B------:R-:W-:Y:S01]  /*6870*/  FMUL R12, R33, R16 ;  /* 0x00000010210c7220 */ /* 0x000fe20000400000 */
[C---:B------:R-:W-:Y:S01]  /*6880*/  FFMA R10, R35.reuse, R21, R10 ;  /* 0x00000015230a7223 */ /* 0x040fe2000000000a */
[C---:B------:R-:W-:Y:S01]  /*6890*/  SHF.L.U32 R21, R50.reuse, 0x10, RZ ;  /* 0x0000001032157819 */ /* 0x040fe200000006ff */
[----:B------:R-:W-:Y:S01]  /*68a0*/  FFMA R15, R35, R20, R15 ;  /* 0x00000014230f7223 */ /* 0x000fe2000000000f */
[----:B------:R-:W-:Y:S01]  /*68b0*/  LOP3.LUT R20, R50, 0xffff0000, RZ, 0xc0, !PT ;  /* 0xffff000032147812 */ /* 0x000fe200078ec0ff */
[----:B------:R-:W-:Y:S01]  /*68c0*/  FMUL R13, R33, R17 ;  /* 0x00000011210d7220 */ /* 0x000fe20000400000 */
[----:B------:R-:W-:Y:S01]  /*68d0*/  SHF.L.U32 R37, R51, 0x10, RZ ;  /* 0x0000001033257819 */ /* 0x000fe200000006ff */
[C---:B------:R-:W-:Y:S01]  /*68e0*/  FMUL R14, R33.reuse, R18 ;  /* 0x00000012210e7220 */ /* 0x040fe20000400000 */
        /* <DEDUP_REMOVED lines=21> */
[----:B------:R-:W-:Y:S02]  /*6a40*/  UIADD3 UR8, UP0, UPT, UR52, 0x680, URZ ;  /* 0x0000068034087890 */ /* 0x000fe4000ff1e0ff */
[----:B------:R-:W-:Y:S02]  /*6a50*/  UIADD3 UR5, UPT, UPT, UR41, 0x20, URZ ;  /* 0x0000002029057890 */ /* 0x000fe4000fffe0ff */
[----:B------:R-:W-:Y:S02]  /*6a60*/  UIADD3 UR4, UPT, UPT, UR48, 0x1200, URZ ;  /* 0x0000120030047890 */ /* 0x000fe4000fffe0ff */
[----:B------:R-:W-:Y:S01]  /*6a70*/  UIADD3.X UR9, UPT, UPT, URZ, UR53, URZ, UP0, !UPT ;  /* 0x00000035ff097290 */ /* 0x000fe200087fe4ff */
[----:B------:R-:W-:Y:S01]  /*6a80*/  UMOV UR6, UR42 ;  /* 0x0000002a00067c82 */ /* 0x000fe20008000000 */
[----:B------:R-:W-:Y:S07]  /*6a90*/  UMOV UR7, UR36 ;  /* 0x0000002400077c82 */ /* 0x000fee0008000000 */
[----:B------:R2:W-:Y:S01]  /*6aa0*/  UTMASTG.3D [UR4], [UR8] ;  /* 0x00000004080073b5 */ /* 0x0005e20008010000 */
[----:B------:R0:W-:Y:S01]  /*6ab0*/  UTMACMDFLUSH ;  /* 0x00000000000079b7 */ /* 0x0001e20000000000 */
[----:B--2---:R-:W-:Y:S04]  /*6ac0*/  DEPBAR.LE SB0, 0x1 ;  /* 0x000080400000791a */ /* 0x004fe80000000000 */
.L_x_109:
[----:B------:R-:W-:Y:S05]  /*6ad0*/  BSYNC.RECONVERGENT B0 ;  /* 0x0000000000007941 */ /* 0x000fea0003800200 */
.L_x_108:
[----:B------:R-:W-:Y:S01]  /*6ae0*/  BAR.SYNC.DEFER_BLOCKING 0x1, 0x80 ;  /* 0x0042000000007b1d */ /* 0x000fe20000010000 */
[----:B------:R-:W-:Y:S04]  /*6af0*/  UIADD3 UR40, UPT, UPT, UR51, 0x1, URZ ;  /* 0x0000000133287890 */ /* 0x000fe8000fffe0ff */
[----:B------:R-:W-:Y:S04]  /*6b00*/  UISETP.NE.AND UP0, UPT, UR40, 0x4, UPT ;  /* 0x000000042800788c */ /* 0x000fe8000bf05270 */
[----:B------:R-:W-:Y:S01]  /*6b10*/  USEL UR40, UR40, URZ, UP0 ;  /* 0x000000ff28287287 */ /* 0x000fe20008000000 */
[----:B------:R2:W-:Y:S01]  /*6b20*/  @P6 SYNCS.ARRIVE.TRANS64.RED.A1T0 RZ, [R38+URZ], RZ ;  /* 0x000000ff26ff69a7 */ /* 0x0005e200081004ff */
[----:B------:R-:W-:Y:S01]  /*6b30*/  BSSY B1, `(.L_x_110) ;  /* 0x0000014000017945 */ /* 0x000fe20003800000 */
[----:B------:R-:W4:Y:S02]  /*6b40*/  @P6 SYNCS.PHASECHK.TRANS64.TRYWAIT P0, [R83+URZ+0x50], R88 ;  /* 0x00005058530065a7 */ /* 0x000f2400080011ff */
[----:B----4-:R-:W-:Y:S01]  /*6b50*/  @P6 SEL R81, RZ, 0x1, !P0 ;  /* 0x00000001ff516807 */ /* 0x010fe20004000000 */
[----:B--2---:R-:W-:Y:S06]  /*6b60*/  @!P6 BRA `(.L_x_111) ;  /* 0x000000000040e947 */ /* 0x004fec0003800000 */
[----:B------:R-:W-:Y:S01]  /*6b70*/  ISETP.NE.AND P1, PT, R82, RZ, PT ;  /* 0x000000ff5200720c */ /* 0x000fe20003f25270 */
[----:B------:R-:W-:Y:S01]  /*6b80*/  BSSY B0, `(.L_x_112) ;  /* 0x0000009000007945 */ /* 0x000fe20003800000 */
[----:B------:R-:W-:Y:S11]  /*6b90*/  ISETP.NE.AND P0, PT, R81, RZ, PT ;  /* 0x000000ff5100720c */ /* 0x000ff60003f05270 */
[----:B------:R-:W-:Y:S05]  /*6ba0*/  @P1 IMAD R2, R39, 0x1000, R80 ;  /* 0x0000100027021824 */ /* 0x000fea00078e0250 */
[----:B------:R-:W-:Y:S05]  /*6bb0*/  @P1 IADD3 R0, PT, PT, R2, UR48, RZ ;  /* 0x0000003002001c10 */ /* 0x000fea000fffe0ff */
[----:B------:R-:W-:Y:S01]  /*6bc0*/  @P1 IMAD.IADD R0, R71, 0x1, R0 ;  /* 0x0000000147001824 */ /* 0x000fe200078e0200 */
[----:B------:R-:W-:Y:S06]  /*6bd0*/  @P0 BRA `(.L_x_113) ;  /* 0x00000000000c0947 */ /* 0x000fec0003800000 */
[----:B------:R-:W-:Y:S04]  /*6be0*/  SHF.L.U32 R4, R70, 0x1f, RZ ;  /* 0x0000001f46047819 */ /* 0x000fe800000006ff */
[----:B------:R-:W2:Y:S02]  /*6bf0*/  SYNCS.PHASECHK.TRANS64.TRYWAIT P0, [R83+URZ+0x50], R4 ;  /* 0x00005004530075a7 */ /* 0x000ea400080011ff */
[----:B--2---:R-:W-:Y:S05]  /*6c00*/  @!P0 BRA `(.L_x_114) ;  /* 0x0000001c009c8947 */ /* 0x004fea0003800000 */
.L_x_113:
[----:B------:R-:W-:Y:S05]  /*6c10*/  BSYNC B0 ;  /* 0x0000000000007941 */ /* 0x000fea0003800000 */
.L_x_112:
[----:B------:R-:W-:Y:S02]  /*6c20*/  ISETP.NE.AND P0, PT, R82, RZ, PT ;  /* 0x000000ff5200720c */ /* 0x000fe40003f05270 */
[----:B------:R-:W-:Y:S11]  /*6c30*/  IADD3 R39, PT, PT, R39, 0x1, RZ ;  /* 0x0000000127277810 */ /* 0x000ff60007ffe0ff */
[----:B------:R-:W-:Y:S05]  /*6c40*/  @P0 WARPSYNC.ALL ;  /* 0x0000000000000948 */ /* 0x000fea0003800000 */
[----:B------:R4:W1:Y:S04]  /*6c50*/  @P0 LDSM.16.M88.4 R40, [R2+UR48+0x200] ;  /* 0x000200300228083b */ /* 0x0008680008000200 */
[----:B------:R4:W1:Y:S02]  /*6c60*/  @P0 LDSM.16.M88.4 R48, [R0+0x200] ;  /* 0x000200000030083b */ /* 0x0008640000000200 */
.L_x_111:
[----:B------:R-:W-:Y:S05]  /*6c70*/  BSYNC B1 ;  /* 0x0000000000017941 */ /* 0x000fea0003800000 */
.L_x_110:
[----:B----4-:R-:W-:Y:S05]  /*6c80*/  VIADD R0, R34, 0x40 ;  /* 0x0000004022007836 */ /* 0x010fea0000000000 */
[----:B------:R-:W-:Y:S04]  /*6c90*/  SHF.R.U32.HI R0, RZ, 0x15, R0 ;  /* 0x00000015ff007819 */ /* 0x000fe80000011600 */
[----:B------:R-:W-:Y:S11]  /*6ca0*/  LOP3.LUT P0, RZ, R0, 0x3, R65, 0x48, !PT ;  /* 0x0000000300ff7812 */ /* 0x000ff60007804841 */
[----:B------:R-:W-:Y:S02]  /*6cb0*/  @!UPT UIADD3 URZ, UPT, UPT, URZ, URZ, URZ ;  /* 0x000000fffffff290 */ /* 0x000fe4000fffe0ff */
        /* <DEDUP_REMOVED lines=8> */
[----:B------:R-:W3:Y:S01]  /*6d40*/  LDCU.64 UR4, c[0x4][0x10] ;  /* 0x01000200ff0477ac */ /* 0x000ee20008000a00 */
[----:B----4-:R-:W-:Y:S01]  /*6d50*/  MOV R5, UR9 ;  /* 0x0000000900057c02 */ /* 0x010fe20008000f00 */
[----:B--2---:R-:W-:Y:S01]  /*6d60*/  IMAD.U32 R4, RZ, RZ, UR8 ;  /* 0x00000008ff047e24 */ /* 0x004fe2000f8e00ff */
[----:B-----5:R-:W-:Y:S01]  /*6d70*/  MOV R7, UR7 ;  /* 0x0000000700077c02 */ /* 0x020fe20008000f00 */
[----:B------:R-:W-:Y:S01]  /*6d80*/  IMAD.U32 R6, RZ, RZ, UR6 ;  /* 0x00000006ff067e24 */ /* 0x000fe2000f8e00ff */
[----:B---3--:R-:W-:Y:S01]  /*6d90*/  MOV R11, UR5 ;  /* 0x00000005000b7c02 */ /* 0x008fe20008000f00 */
[----:B------:R-:W-:Y:S02]  /*6da0*/  IMAD.U32 R10, RZ, RZ, UR4 ;  /* 0x00000004ff0a7e24 */ /* 0x000fe4000f8e00ff */
[----:B------:R-:W-:Y:S07]  /*6db0*/  LEPC R20, `(.L_x_115) ;  /* 0x000000001014794e */ /* 0x000fee0000000000 */
[----:B-1----:R-:W-:Y:S05]  /*6dc0*/  CALL.ABS.NOINC R2 ;  /* 0x0000000002007343 */ /* 0x002fea0003c00000 */
.L_x_115:
        /* <DEDUP_REMOVED lines=10> */
[----:B--2---:R-:W1:Y:S01]  /*6e70*/  LDTM.16dp256bit.x4 R4, tmem[UR4+0x40] ;  /* 0x00004004000479ee */ /* 0x004e620008120000 */
[----:B------:R-:W-:Y:S02]  /*6e80*/  MOV R83, UR37 ;  /* 0x0000002500537c02 */ /* 0x000fe40008000f00 */
[----:B------:R-:W-:Y:S05]  /*6e90*/  LEA R88, R39, UR48, 0x3 ;  /* 0x0000003027587c11 */ /* 0x000fea000f8e18ff */
[----:B------:R-:W-:Y:S04]  /*6ea0*/  @P6 LEA R38, R38, UR48, 0x3 ;  /* 0x0000003026266c11 */ /* 0x000fe8000f8e18ff */
[----:B------:R-:W-:Y:S04]  /*6eb0*/  @P6 IADD3 R38, PT, PT, R38, 0x70, RZ ;  /* 0x0000007026266810 */ /* 0x000fe80007ffe0ff */
[----:B------:R-:W-:Y:S02]  /*6ec0*/  @P6 PRMT R38, R83, 0x654, R38 ;  /* 0x0000065453266816 */ /* 0x000fe40000000026 */
[----:B------:R-:W-:Y:S01]  /*6ed0*/  @P6 SHF.L.U32 R83, R70, 0x1f, RZ ;  /* 0x0000001f46536819 */ /* 0x000fe200000006ff */
        /* <DEDUP_REMOVED lines=71> */
.L_x_117:
[----:B------:R-:W-:Y:S05]  /*7350*/  BSYNC.RECONVERGENT B0 ;  /* 0x0000000000007941 */ /* 0x000fea0003800200 */
.L_x_116:
        /* <DEDUP_REMOVED lines=19> */
.L_x_121:
[----:B------:R-:W-:Y:S05]  /*7490*/  BSYNC B0 ;  /* 0x0000000000007941 */ /* 0x000fea0003800000 */
.L_x_120:
[----:B------:R-:W-:Y:S11]  /*74a0*/  ISETP.NE.AND P0, PT, R82, RZ, PT ;  /* 0x000000ff5200720c */ /* 0x000ff60003f05270 */
[----:B------:R-:W-:Y:S02]  /*74b0*/  @!UPT UIADD3 URZ, UPT, UPT, URZ, URZ, URZ ;  /* 0x000000fffffff290 */ /* 0x000fe4000fffe0ff */
[----:B------:R-:W-:Y:S05]  /*74c0*/  @P0 WARPSYNC.ALL ;  /* 0x0000000000000948 */ /* 0x000fea0003800000 */
[----:B------:R4:W1:Y:S04]  /*74d0*/  @P0 LDSM.16.M88.4 R40, [R39+UR48+0x200] ;  /* 0x000200302728083b */ /* 0x0008680008000200 */
[----:B------:R4:W1:Y:S02]  /*74e0*/  @P0 LDSM.16.M88.4 R48, [R0+0x200] ;  /* 0x000200000030083b */ /* 0x0008640000000200 */
.L_x_119:
[----:B------:R-:W-:Y:S05]  /*74f0*/  BSYNC B1 ;  /* 0x0000000000017941 */ /* 0x000fea0003800000 */
.L_x_118:
[----:B----4-:R-:W-:Y:S05]  /*7500*/  VIADD R0, R34, 0x60 ;  /* 0x0000006022007836 */ /* 0x010fea0000000000 */
[----:B------:R-:W-:Y:S04]  /*7510*/  SHF.R.U32.HI R0, RZ, 0x15, R0 ;  /* 0x00000015ff007819 */ /* 0x000fe80000011600 */
[----:B------:R-:W-:Y:S11]  /*7520*/  LOP3.LUT P0, RZ, R0, 0x3, R65, 0x48, !PT ;  /* 0x0000000300ff7812 */ /* 0x000ff60007804841 */
[----:B------:R-:W-:Y:S02]  /*7530*/  @!UPT UIADD3 URZ, UPT, UPT, URZ, URZ, URZ ;  /* 0x000000fffffff290 */ /* 0x000fe4000fffe0ff */
[----:B------:R-:W-:Y:S05]  /*7540*/  @!P0 BRA `(.L_x_123) ;  /* 0x0000000000408947 */ /* 0x000fea0003800000 */
[----:B------:R-:W4:Y:S01]  /*7550*/  LDCU.64 UR8, c[0x4][0x70] ;  /* 0x01000e00ff0877ac */ /* 0x000f220008000a00 */
[----:B--2---:R-:W-:Y:S01]  /*7560*/  MOV R3, 0x0 ;  /* 0x0000000000037802 */ /* 0x004fe20000000f00 */
[----:B------:R-:W-:Y:S02]  /*7570*/  HFMA2 R12, -RZ, RZ, 0, 5.9604644775390625e-08 ;  /* 0x00000001ff0c7431 */ /* 0x000fe400000001ff */
[----:B------:R-:W-:Y:S02]  /*7580*/  IMAD.MOV.U32 R8, RZ, RZ, 0x192 ;  /* 0x00000192ff087424 */ /* 0x000fe400078e00ff */
[----:B------:R-:W-:Y:S01]  /*7590*/  IMAD.MOV.U32 R13, RZ, RZ, RZ ;  /* 0x000000ffff0d7224 */ /* 0x000fe200078e00ff */
[----:B------:R-:W2:Y:S01]  /*75a0*/  LDCU.64 UR6, c[0x4][0x78] ;  /* 0x01000f00ff0677ac */ /* 0x000ea20008000a00 */
[----:B------:R-:W1:Y:S01]  /*75b0*/  LDC.64 R2, c[0x4][R3] ;  /* 0x0100000003027b82 */ /* 0x000e620000000a00 */
[----:B------:R-:W5:Y:S01]  /*75c0*/  LDCU.64 UR4, c[0x4][0x10] ;  /* 0x01000200ff0477ac */ /* 0x000f620008000a00 */
[----:B----4-:R-:W-:Y:S01]  /*75d0*/  MOV R5, UR9 ;  /* 0x0000000900057c02 */ /* 0x010fe20008000f00 */
[----:B------:R-:W-:Y:S01]  /*75e0*/  IMAD.U32 R4, RZ, RZ, UR8 ;  /* 0x00000008ff047e24 */ /* 0x000fe2000f8e00ff */
[----:B--2---:R-:W-:Y:S01]  /*75f0*/  MOV R7, UR7 ;  /* 0x0000000700077c02 */ /* 0x004fe20008000f00 */
[----:B------:R-:W-:Y:S01]  /*7600*/  IMAD.U32 R6, RZ, RZ, UR6 ;  /* 0x00000006ff067e24 */ /* 0x000fe2000f8e00ff */
[----:B-----5:R-:W-:Y:S01]  /*7610*/  MOV R11, UR5 ;  /* 0x00000005000b7c02 */ /* 0x020fe20008000f00 */
[----:B------:R-:W-:Y:S02]  /*7620*/  IMAD.U32 R10, RZ, RZ, UR4 ;  /* 0x00000004ff0a7e24 */ /* 0x000fe4000f8e00ff */
[----:B------:R-:W-:Y:S07]  /*7630*/  LEPC R20, `(.L_x_123) ;  /* 0x000000001014794e */ /* 0x000fee0000000000 */
[----:B-1-3--:R-:W-:Y:S05]  /*7640*/  CALL.ABS.NOINC R2 ;  /* 0x0000000002007343 */ /* 0x00afea0003c00000 */
.L_x_123:
[----:B------:R-:W-:Y:S01]  /*7650*/  ISETP.NE.AND P0, PT, R72, RZ, PT ;  /* 0x000000ff4800720c */ /* 0x000fe20003f05270 */
[----:B------:R-:W-:Y:S05]  /*7660*/  WARPSYNC.ALL ;  /* 0x0000000000007948 */ /* 0x000fea0003800000 */
[----:B------:R-:W-:Y:S01]  /*7670*/  R2UR UR4, R34 ;  /* 0x00000000220472ca */ /* 0x000fe200000e0000 */
[----:B------:R-:W-:Y:S01]  /*7680*/  BSSY.RECONVERGENT B0, `(.L_x_124) ;  /* 0x0000052000007945 */ /* 0x000fe20003800200 */
[----:B------:R-:W-:Y:S02]  /*7690*/  R2UR UR5, R79 ;  /* 0x000000004f0572ca */ /* 0x000fe400000e0000 */
[C---:B-1----:R-:W-:Y:S02]  /*76a0*/  SHF.L.U32 R20, R40.reuse, 0x10, RZ ;  /* 0x0000001028147819 */ /* 0x042fe400000006ff */
[----:B------:R-:W-:Y:S02]  /*76b0*/  LOP3.LUT R36, R40, 0xffff0000, RZ, 0xc0, !PT ;  /* 0xffff000028247812 */ /* 0x000fe400078ec0ff */
[C---:B------:R-:W-:Y:S02]  /*76c0*/  SHF.L.U32 R21, R41.reuse, 0x10, RZ ;  /* 0x0000001029157819 */ /* 0x040fe400000006ff */
[----:B------:R-:W-:Y:S02]  /*76d0*/  LOP3.LUT R38, R41, 0xffff0000, RZ, 0xc0, !PT ;  /* 0xffff000029267812 */ /* 0x000fe400078ec0ff */
[C---:B------:R-:W-:Y:S01]  /*76e0*/  SHF.L.U32 R37, R42.reuse, 0x10, RZ ;  /* 0x000000102a257819 */ /* 0x040fe200000006ff */
[----:B------:R-:W1:Y:S01]  /*76f0*/  LDTM.16dp256bit.x4 R4, tmem[UR4+0x60] ;  /* 0x00006004000479ee */ /* 0x000e620008120000 */
[----:B------:R-:W-:Y:S01]  /*7700*/  LOP3.LUT R40, R42, 0xffff0000, RZ, 0xc0, !PT ;  /* 0xffff00002a287812 */ /* 0x000fe200078ec0ff */
[----:B------:R-:W-:Y:S01]  /*7710*/  NOP ;  /* 0x0000000000007918 */ /* 0x000fe20000000000 */
[C---:B------:R-:W-:Y:S01]  /*7720*/  SHF.L.U32 R39, R43.reuse, 0x10, RZ ;  /* 0x000000102b277819 */ /* 0x040fe200000006ff */
[----:B------:R-:W-:Y:S01]  /*7730*/  UIADD3 UR5, UPT, UPT, UR5, 0xe0, URZ ;  /* 0x000000e005057890 */ /* 0x000fe2000fffe0ff */
[----:B------:R-:W-:Y:S02]  /*7740*/  LOP3.LUT R41, R43, 0xffff0000, RZ, 0xc0, !PT ;  /* 0xffff00002b297812 */ /* 0x000fe400078ec0ff */
[C---:B------:R-:W-:Y:S01]  /*7750*/  SHF.L.U32 R42, R48.reuse, 0x10, RZ ;  /* 0x00000010302a7819 */ /* 0x040fe200000006ff */
[----:B------:R-:W-:Y:S01]  /*7760*/  UPRMT UR5, UR37, 0x654, UR5 ;  /* 0x0000065425057896 */ /* 0x000fe20008000005 */
[----:B------:R-:W-:Y:S02]  /*7770*/  LOP3.LUT R43, R48, 0xffff0000, RZ, 0xc0, !PT ;  /* 0xffff0000302b7812 */ /* 0x000fe400078ec0ff */
[C---:B------:R-:W-:Y:S02]  /*7780*/  SHF.L.U32 R44, R49.reuse, 0x10, RZ ;  /* 0x00000010312c7819 */ /* 0x040fe400000006ff */
[----:B------:R-:W-:Y:S02]  /*7790*/  LOP3.LUT R46, R49, 0xffff0000, RZ, 0xc0, !PT ;  /* 0xffff0000312e7812 */ /* 0x000fe400078ec0ff */
[C---:B------:R-:W-:Y:S02]  /*77a0*/  SHF.L.U32 R45, R50.reuse, 0x10, RZ ;  /* 0x00000010322d7819 */ /* 0x040fe400000006ff */
[----:B-1----:R-:W-:Y:S01]  /*77b0*/  SYNCS.ARRIVE.TRANS64.RED.A1T0 RZ, [UR5], RZ ;  /* 0x000000ffffff79a7 */ /* 0x002fe20008100405 */
[----:B------:R-:W-:Y:S02]  /*77c0*/  LOP3.LUT R48, R50, 0xffff0000, RZ, 0xc0, !PT ;  /* 0xffff000032307812 */ /* 0x000fe400078ec0ff */
[C---:B------:R-:W-:Y:S02]  /*77d0*/  SHF.L.U32 R47, R51.reuse, 0x10, RZ ;  /* 0x00000010332f7819 */ /* 0x040fe400000006ff */
[----:B------:R-:W-:Y:S01]  /*77e0*/  LOP3.LUT R50, R51, 0xffff0000, RZ, 0xc0, !PT ;  /* 0xffff000033327812 */ /* 0x000fe200078ec0ff */
[C---:B------:R-:W-:Y:S01]  /*77f0*/  FMUL R4, R33.reuse, R4 ;  /* 0x0000000421047220 */ /* 0x040fe20000400000 */
[C---:B------:R-:W-:Y:S01]  /*7800*/  FMUL R5, R33.reuse, R5 ;  /* 0x0000000521057220 */ /* 0x040fe20000400000 */
[C---:B------:R-:W-:Y:S01]  /*7810*/  FMUL R6, R33.reuse, R6 ;  /* 0x0000000621067220 */ /* 0x040fe20000400000 */
[----:B------:R-:W-:Y:S01]  /*7820*/  FMUL R7, R33, R7 ;  /* 0x0000000721077220 */ /* 0x000fe20000400000 */
[C---:B------:R-:W-:Y:S01]  /*7830*/  FFMA R4, R35.reuse, R20, R4 ;  /* 0x0000001423047223 */ /* 0x040fe20000000004 */
[C---:B------:R-:W-:Y:S01]  /*7840*/  FFMA R5, R35.reuse, R36, R5 ;  /* 0x0000002423057223 */ /* 0x040fe20000000005 */
[C---:B------:R-:W-:Y:S01]  /*7850*/  FFMA R6, R35.reuse, R21, R6 ;  /* 0x0000001523067223 */ /* 0x040fe20000000006 */
[----:B------:R-:W-:Y:S01]  /*7860*/  FFMA R7, R35, R38, R7 ;  /* 0x0000002623077223 */ /* 0x000fe20000000007 */
[C---:B------:R-:W-:Y:S01]  /*7870*/  FMUL R8, R33.reuse, R8 ;  /* 0x0000000821087220 */ /* 0x040fe20000400000 */
[----:B------:R-:W-:Y:S01]  /*7880*/  FMUL R9, R33, R9 ;  /* 0x0000000921097220 */ /* 0x000fe20000400000 */
[----:B---3--:R-:W-:Y:S01]  /*7890*/  F2FP.BF16.F32.PACK_AB R80, R5, R4 ;  /* 0x000000040550723e */ /* 0x008fe200000010ff */
[----:B------:R-:W-:Y:S01]  /*78a0*/  FMUL R0, R33, R10 ;  /* 0x0000000a21007220 */ /* 0x000fe20000400000 */
[----:B------:R-:W-:Y:S01]  /*78b0*/  F2FP.BF16.F32.PACK_AB R81, R7, R6 ;  /* 0x000000060751723e */ /* 0x000fe200000010ff */
[C---:B------:R-:W-:Y:S01]  /*78c0*/  FFMA R8, R35.reuse, R37, R8 ;  /* 0x0000002523087223 */ /* 0x040fe20000000008 */
[----:B------:R-:W-:Y:S01]  /*78d0*/  FFMA R9, R35, R40, R9 ;  /* 0x0000002823097223 */ /* 0x000fe20000000009 */
[C---:B------:R-:W-:Y:S01]  /*78e0*/  FMUL R2, R33.reuse, R11 ;  /* 0x0000000b21027220 */ /* 0x040fe20000400000 */
[C---:B--2---:R-:W-:Y:S01]  /*78f0*/  FMUL R3, R33.reuse, R12 ;  /* 0x0000000c21037220 */ /* 0x044fe20000400000 */
[----:B------:R-:W-:Y:S01]  /*7900*/  FMUL R10, R33, R13 ;  /* 0x0000000d210a7220 */ /* 0x000fe20000400000 */
[----:B------:R-:W-:Y:S01]  /*7910*/  FFMA R0, R35, R39, R0 ;  /* 0x0000002723007223 */ /* 0x000fe20000000000 */
        /* <DEDUP_REMOVED lines=40> */
.L_x_125:
[----:B------:R-:W-:Y:S05]  /*7ba0*/  BSYNC.RECONVERGENT B0 ;  /* 0x0000000000007941 */ /* 0x000fea0003800200 */
.L_x_124:
[----:B------:R-:W-:Y:S01]  /*7bb0*/  BAR.SYNC.DEFER_BLOCKING 0x1, 0x80 ;  /* 0x0042000000007b1d */ /* 0x000fe20000010000 */
[----:B------:R-:W-:Y:S01]  /*7bc0*/  UISETP.NE.AND UP0, UPT, UR49, -0x4, UPT ;  /* 0xfffffffc3100788c */ /* 0x000fe2000bf05270 */
[----:B------:R-:W-:Y:S08]  /*7bd0*/  IADD3 R0, PT, PT, R30, 0x1, RZ ;  /* 0x000000011e007810 */ /* 0x000ff00007ffe0ff */
[----:B------:R-:W-:Y:S05]  /*7be0*/  BRA.U !UP0, `(.L_x_126) ;  /* 0x0000000108287547 */ /* 0x000fea000b800000 */
[----:B------:R-:W-:Y:S01]  /*7bf0*/  ISETP.NE.AND P0, PT, R76, RZ, PT ;  /* 0x000000ff4c00720c */ /* 0x000fe20003f05270 */
[----:B------:R-:W-:Y:S01]  /*7c00*/  IMAD.U32 R3, RZ, RZ, UR51 ;  /* 0x00000033ff037e24 */ /* 0x000fe2000f8e00ff */
[----:B------:R-:W-:Y:S01]  /*7c10*/  UIADD3 UR51, UPT, UPT, UR51, 0x1, URZ ;  /* 0x0000000133337890 */ /* 0x000fe2000fffe0ff */
[----:B------:R-:W-:Y:S03]  /*7c20*/  IMAD.U32 R2, RZ, RZ, UR37 ;  /* 0x00000025ff027e24 */ /* 0x000fe6000f8e00ff */
[----:B------:R-:W-:Y:S04]  /*7c30*/  UISETP.NE.AND UP0, UPT, UR51, 0x4, UPT ;  /* 0x000000043300788c */ /* 0x000fe8000bf05270 */
[----:B------:R-:W-:Y:S03]  /*7c40*/  USEL UR51, UR51, URZ, UP0 ;  /* 0x000000ff33337287 */ /* 0x000fe60008000000 */
[----:B------:R-:W-:Y:S05]  /*7c50*/  @P0 LEA R3, R3, UR48, 0x3 ;  /* 0x0000003003030c11 */ /* 0x000fea000f8e18ff */
[----:B------:R-:W-:Y:S05]  /*7c60*/  @P0 VIADD R3, R3, 0x70 ;  /* 0x0000007003030836 */ /* 0x000fea0000000000 */
[----:B------:R-:W-:Y:S04]  /*7c70*/  @P0 PRMT R2, R2, 0x654, R3 ;  /* 0x0000065402020816 */ /* 0x000fe80000000003 */
[----:B------:R2:W-:Y:S03]  /*7c80*/  @P0 SYNCS.ARRIVE.TRANS64.RED.A1T0 RZ, [R2+URZ], RZ ;  /* 0x000000ff02ff09a7 */ /* 0x0005e600081004ff */
.L_x_126:
[----:B------:R-:W-:Y:S01]  /*7c90*/  ISETP.NE.AND P2, PT, R73, RZ, PT ;  /* 0x000000ff4900720c */ /* 0x000fe20003f45270 */
[----:B------:R-:W-:Y:S01]  /*7ca0*/  UIADD3 UR49, UPT, UPT, UR49, 0x4, URZ ;  /* 0x0000000431317890 */ /* 0x000fe2000fffe0ff */
[----:B------:R-:W-:Y:S01]  /*7cb0*/  ISETP.NE.AND P0, PT, R75, 0x2, PT ;  /* 0x000000024b00780c */ /* 0x000fe20003f05270 */
[----:B------:R-:W-:Y:S01]  /*7cc0*/  IMAD.IADD R20, R29, 0x1, R58 ;  /* 0x000000011d147824 */ /* 0x000fe200078e023a */
[----:B------:R-:W-:Y:S01]  /*7cd0*/  ISETP.NE.AND P1, PT, R0, 0x4, PT ;  /* 0x000000040000780c */ /* 0x000fe20003f25270 */
[----:B------:R-:W-:Y:S01]  /*7ce0*/  IMAD.IADD R21, R31, 0x1, R60 ;  /* 0x000000011f157824 */ /* 0x000fe200078e023c */
[----:B------:R-:W-:Y:S02]  /*7cf0*/  SEL R3, RZ, 0x1, P0 ;  /* 0x00000001ff037807 */ /* 0x000fe40000000000 */
[----:B--2---:R-:W-:Y:S02]  /*7d00*/  SEL R2, RZ, 0x1, P1 ;  /* 0x00000001ff027807 */ /* 0x004fe40000800000 */
[----:B------:R-:W-:Y:S02]  /*7d10*/  LOP3.LUT R68, R68, R3, RZ, 0x3c, !PT ;  /* 0x0000000344447212 */ /* 0x000fe400078e3cff */
[----:B------:R-:W-:Y:S02]  /*7d20*/  LOP3.LUT R69, R69, R2, RZ, 0x3c, !PT ;  /* 0x0000000245457212 */ /* 0x000fe400078e3cff */
[----:B------:R-:W-:Y:S02]  /*7d30*/  @P2 R2UR UR36, R67 ;  /* 0x00000000432422ca */ /* 0x000fe400000e0000 */
[----:B------:R-:W-:Y:S02]  /*7d40*/  SEL R75, R75, RZ, P0 ;  /* 0x000000ff4b4b7207 */ /* 0x000fe40000000000 */
[----:B------:R-:W-:Y:S01]  /*7d50*/  SEL R30, R0, RZ, P1 ;  /* 0x000000ff001e7207 */ /* 0x000fe20000800000 */
[----:B------:R-:W-:Y:S10]  /*7d60*/  @P2 BRA `(.L_x_127) ;  /* 0xffffffd000182947 */ /* 0x000ff4000383ffff */
[----:B------:R-:W-:-:S09]  /*7d70*/  UISETP.NE.AND UP0, UPT, UR50, URZ, UPT ;  /* 0x000000ff3200728c */ /* 0x000fd2000bf05270 */
[----:B------:R-:W-:Y:S05]  /*7d80*/  BRA.U !UP0, `(.L_x_128) ;  /* 0x0000000108487547 */ /* 0x000fea000b800000 */
[----:B------:R-:W2:Y:S02]  /*7d90*/  LDCU.64 UR4, c[0x0][0x890] ;  /* 0x00011200ff0477ac */ /* 0x000ea40008000a00 */
[----:B--2---:R-:W-:-:S04]  /*7da0*/  UISETP.NE.U32.AND UP0, UPT, UR4, URZ, UPT ;  /* 0x000000ff0400728c */ /* 0x004fc8000bf05070 */
[----:B------:R-:W-:-:S09]  /*7db0*/  UISETP.NE.AND.EX UP0, UPT, UR5, URZ, UPT, UP0 ;  /* 0x000000ff0500728c */ /* 0x000fd2000bf05300 */
[----:B------:R-:W-:Y:S05]  /*7dc0*/  BRA.U UP0, `(.L_x_129) ;  /* 0x00000001000c7547 */ /* 0x000fea000b800000 */
[----:B------:R-:W-:-:S13]  /*7dd0*/  FSETP.NEU.AND P0, PT, R35, RZ, PT ;  /* 0x000000ff2300720b */ /* 0x000fda0003f0d000 */
[----:B------:R-:W-:Y:S05]  /*7de0*/  @!P0 EXIT ;  /* 0x000000000000894d */ /* 0x000fea0003800000 */
[----:B------:R-:W-:Y:S05]  /*7df0*/  BRA `(.L_x_128) ;  /* 0x00000000002c7947 */ /* 0x000fea0003800000 */
.L_x_129:
[----:B------:R-:W-:Y:S01]  /*7e00*/  ISETP.NE.AND P0, PT, R74, RZ, PT ;  /* 0x000000ff4a00720c */ /* 0x000fe20003f05270 */
[----:B------:R-:W-:-:S12]  /*7e10*/  BSSY.RECONVERGENT B0, `(.L_x_128) ;  /* 0x0000009000007945 */ /* 0x000fd80003800200 */
[----:B------:R-:W-:Y:S05]  /*7e20*/  @P0 BRA `(.L_x_130) ;  /* 0x0000000000140947 */ /* 0x000fea0003800000 */
[----:B------:R-:W2:Y:S02]  /*7e30*/  LDCU.64 UR4, c[0x0][0x888] ;  /* 0x00011100ff0477ac */ /* 0x000ea40008000a00 */
[----:B--2---:R-:W-:-:S04]  /*7e40*/  ISETP.NE.U32.AND P0, PT, RZ, UR4, PT ;  /* 0x00000004ff007c0c */ /* 0x004fc8000bf05070 */
[----:B------:R-:W-:-:S13]  /*7e50*/  ISETP.NE.AND.EX P0, PT, RZ, UR5, PT, P0 ;  /* 0x00000005ff007c0c */ /* 0x000fda000bf05300 */
[----:B------:R-:W-:Y:S05]  /*7e60*/  @!P0 EXIT ;  /* 0x000000000000894d */ /* 0x000fea0003800000 */
[----:B------:R-:W-:Y:S05]  /*7e70*/  BRA `(.L_x_131) ;  /* 0x0000000000087947 */ /* 0x000fea0003800000 */
.L_x_130:
[----:B------:R-:W-:-:S13]  /*7e80*/  FSETP.NEU.AND P0, PT, R35, RZ, PT ;  /* 0x000000ff2300720b */ /* 0x000fda0003f0d000 */
[----:B------:R-:W-:Y:S05]  /*7e90*/  @!P0 EXIT ;  /* 0x000000000000894d */ /* 0x000fea0003800000 */
.L_x_131:
[----:B------:R-:W-:Y:S05]  /*7ea0*/  BSYNC.RECONVERGENT B0 ;  /* 0x0000000000007941 */ /* 0x000fea0003800200 */
.L_x_128:
[----:B------:R-:W-:Y:S01]  /*7eb0*/  ULEA UR4, UR51, UR48, 0x3 ;  /* 0x0000003033047291 */ /* 0x000fe2000f8e18ff */
[----:B------:R-:W-:-:S04]  /*7ec0*/  DEPBAR.LE SB0, 0x0 ;  /* 0x000080000000791a */ /* 0x000fc80000000000 */
[----:B------:R-:W-:-:S04]  /*7ed0*/  UIADD3 UR4, UPT, UPT, UR4, 0x70, URZ ;  /* 0x0000007004047890 */ /* 0x000fc8000fffe0ff */
[----:B------:R-:W-:-:S09]  /*7ee0*/  UPRMT UR4, UR37, 0x654, UR4 ;  /* 0x0000065425047896 */ /* 0x000fd20008000004 */
[----:B------:R-:W-:Y:S01]  /*7ef0*/  SYNCS.ARRIVE.TRANS64.RED.A1T0 RZ, [UR4], RZ ;  /* 0x000000ffffff79a7 */ /* 0x000fe20008100404 */
[----:B------:R-:W-:Y:S05]  /*7f00*/  EXIT ;  /* 0x000000000000794d */ /* 0x000fea0003800000 */
.L_x_19:
[----:B--2---:R2:W1:Y:S02]  /*7f10*/  SYNCS.PHASECHK.TRANS64.TRYWAIT P0, [R3+URZ+0x110], R2 ;  /* 0x00011002030075a7 */ /* 0x00446400080011ff */
[----:B-1----:R-:W-:Y:S05]  /*7f20*/  @!P0 NANOSLEEP.SYNCS 0x989680 ;  /* 0x009896800000895d */ /* 0x002fea0003900000 */
[----:B------:R-:W1:Y:S02]  /*7f30*/  @!P0 SYNCS.PHASECHK.TRANS64 P0, [R3+URZ+0x110], R2 ;  /* 0x00011002030085a7 */ /* 0x000e6400080010ff */
[----:B-1----:R-:W-:Y:S05]  /*7f40*/  @!P0 BRA `(.L_x_19) ;  /* 0xfffffffc00f08947 */ /* 0x002fea000383ffff */
[----:B------:R-:W-:Y:S05]  /*7f50*/  BRA `(.L_x_132) ;  /* 0xffffff9400ac7947 */ /* 0x000fea000383ffff */
.L_x_22:
[----:B-1----:R-:W-:-:S07]  /*7f60*/  MOV R2, UR33 ;  /* 0x0000002100027c02 */ /* 0x002fce0008000f00 */
.L_x_133:
[----:B-1----:R1:W2:Y:S02]  /*7f70*/  SYNCS.PHASECHK.TRANS64.TRYWAIT P0, [R2+URZ+0x28], R5 ;  /* 0x00002805020075a7 */ /* 0x0022a400080011ff */
[----:B--2---:R-:W-:Y:S05]  /*7f80*/  @!P0 NANOSLEEP.SYNCS 0x989680 ;  /* 0x009896800000895d */ /* 0x004fea0003900000 */
[----:B------:R-:W2:Y:S02]  /*7f90*/  @!P0 SYNCS.PHASECHK.TRANS64 P0, [R2+URZ+0x28], R5 ;  /* 0x00002805020085a7 */ /* 0x000ea400080010ff */
[----:B--2---:R-:W-:Y:S05]  /*7fa0*/  @!P0 BRA `(.L_x_133) ;  /* 0xfffffffc00f08947 */ /* 0x004fea000383ffff */
[----:B------:R-:W-:Y:S05]  /*7fb0*/  BRA `(.L_x_21) ;  /* 0xffffff9400fc7947 */ /* 0x000fea000383ffff */
.L_x_28:
[----:B-1----:R-:W-:-:S07]  /*7fc0*/  MOV R2, UR17 ;  /* 0x0000001100027c02 */ /* 0x002fce0008000f00 */
.L_x_134:
[----:B-1----:R1:W2:Y:S02]  /*7fd0*/  SYNCS.PHASECHK.TRANS64.TRYWAIT P0, [R2+URZ+0x28], R5 ;  /* 0x00002805020075a7 */ /* 0x0022a400080011ff */
[----:B--2---:R-:W-:Y:S05]  /*7fe0*/  @!P0 NANOSLEEP.SYNCS 0x989680 ;  /* 0x009896800000895d */ /* 0x004fea0003900000 */
[----:B------:R-:W2:Y:S02]  /*7ff0*/  @!P0 SYNCS.PHASECHK.TRANS64 P0, [R2+URZ+0x28], R5 ;  /* 0x00002805020085a7 */ /* 0x000ea400080010ff */
[----:B--2---:R-:W-:Y:S05]  /*8000*/  @!P0 BRA `(.L_x_134) ;  /* 0xfffffffc00f08947 */ /* 0x004fea000383ffff */
[----:B------:R-:W-:Y:S05]  /*8010*/  BRA `(.L_x_27) ;  /* 0xffffff9800a47947 */ /* 0x000fea000383ffff */
.L_x_32:
[----:B-1----:R1:W2:Y:S02]  /*8020*/  SYNCS.PHASECHK.TRANS64.TRYWAIT P0, [R2+URZ+0xa0], R3 ;  /* 0x0000a003020075a7 */ /* 0x0022a400080011ff */
[----:B--2---:R-:W-:Y:S05]  /*8030*/  @!P0 NANOSLEEP.SYNCS 0x989680 ;  /* 0x009896800000895d */ /* 0x004fea0003900000 */
[----:B------:R-:W2:Y:S02]  /*8040*/  @!P0 SYNCS.PHASECHK.TRANS64 P0, [R2+URZ+0xa0], R3 ;  /* 0x0000a003020085a7 */ /* 0x000ea400080010ff */
[----:B--2---:R-:W-:Y:S05]  /*8050*/  @!P0 BRA `(.L_x_32) ;  /* 0xfffffffc00f08947 */ /* 0x004fea000383ffff */
[----:B------:R-:W-:Y:S05]  /*8060*/  BRA `(.L_x_135) ;  /* 0xffffff9c00347947 */ /* 0x000fea000383ffff */
.L_x_36:
[----:B----4-:R-:W-:-:S07]  /*8070*/  MOV R0, UR5 ;  /* 0x0000000500007c02 */ /* 0x010fce0008000f00 */
.L_x_136:
[----:B-1----:R1:W2:Y:S02]  /*8080*/  SYNCS.PHASECHK.TRANS64.TRYWAIT P0, [R0+URZ], R3 ;  /* 0x00000003000075a7 */ /* 0x0022a400080011ff */
[----:B--2---:R-:W-:Y:S05]  /*8090*/  @!P0 NANOSLEEP.SYNCS 0x989680 ;  /* 0x009896800000895d */ /* 0x004fea0003900000 */
[----:B------:R-:W2:Y:S02]  /*80a0*/  @!P0 SYNCS.PHASECHK.TRANS64 P0, [R0+URZ], R3 ;  /* 0x00000003000085a7 */ /* 0x000ea400080010ff */
[----:B--2---:R-:W-:Y:S05]  /*80b0*/  @!P0 BRA `(.L_x_136) ;  /* 0xfffffffc00f08947 */ /* 0x004fea000383ffff */
[----:B------:R-:W-:Y:S05]  /*80c0*/  BRA `(.L_x_137) ;  /* 0xffffffa000a47947 */ /* 0x000fea000383ffff */
.L_x_37:
[----:B----4-:R-:W-:-:S07]  /*80d0*/  MOV R0, UR5 ;  /* 0x0000000500007c02 */ /* 0x010fce0008000f00 */
.L_x_138:
[----:B-1----:R1:W2:Y:S02]  /*80e0*/  SYNCS.PHASECHK.TRANS64.TRYWAIT P0, [R0+URZ], R3 ;  /* 0x00000003000075a7 */ /* 0x0022a400080011ff */
[----:B--2---:R-:W-:Y:S05]  /*80f0*/  @!P0 NANOSLEEP.SYNCS 0x989680 ;  /* 0x009896800000895d */ /* 0x004fea0003900000 */
[----:B------:R-:W2:Y:S02]  /*8100*/  @!P0 SYNCS.PHASECHK.TRANS64 P0, [R0+URZ], R3 ;  /* 0x00000003000085a7 */ /* 0x000ea400080010ff */
[----:B--2---:R-:W-:Y:S05]  /*8110*/  @!P0 BRA `(.L_x_138) ;  /* 0xfffffffc00f08947 */ /* 0x004fea000383ffff */
[----:B------:R-:W-:Y:S05]  /*8120*/  BRA `(.L_x_139) ;  /* 0xffffffa000b07947 */ /* 0x000fea000383ffff */
.L_x_38:
[----:B----4-:R-:W-:-:S07]  /*8130*/  MOV R0, UR5 ;  /* 0x0000000500007c02 */ /* 0x010fce0008000f00 */
.L_x_140:
[----:B-1----:R1:W2:Y:S02]  /*8140*/  SYNCS.PHASECHK.TRANS64.TRYWAIT P0, [R0+URZ], R3 ;  /* 0x00000003000075a7 */ /* 0x0022a400080011ff */
[----:B--2---:R-:W-:Y:S05]  /*8150*/  @!P0 NANOSLEEP.SYNCS 0x989680 ;  /* 0x009896800000895d */ /* 0x004fea0003900000 */
[----:B------:R-:W2:Y:S02]  /*8160*/  @!P0 SYNCS.PHASECHK.TRANS64 P0, [R0+URZ], R3 ;  /* 0x00000003000085a7 */ /* 0x000ea400080010ff */
[----:B--2---:R-:W-:Y:S05]  /*8170*/  @!P0 BRA `(.L_x_140) ;  /* 0xfffffffc00f08947 */ /* 0x004fea000383ffff */
[----:B------:R-:W-:Y:S05]  /*8180*/  BRA `(.L_x_141) ;  /* 0xffffffa000bc7947 */ /* 0x000fea000383ffff */
.L_x_39:
[----:B----4-:R-:W-:-:S07]  /*8190*/  MOV R0, UR5 ;  /* 0x0000000500007c02 */ /* 0x010fce0008000f00 */
.L_x_142:
[----:B-1----:R1:W2:Y:S02]  /*81a0*/  SYNCS.PHASECHK.TRANS64.TRYWAIT P0, [R0+URZ], R3 ;  /* 0x00000003000075a7 */ /* 0x0022a400080011ff */
[----:B--2---:R-:W-:Y:S05]  /*81b0*/  @!P0 NANOSLEEP.SYNCS 0x989680 ;  /* 0x009896800000895d */ /* 0x004fea0003900000 */
[----:B------:R-:W2:Y:S02]  /*81c0*/  @!P0 SYNCS.PHASECHK.TRANS64 P0, [R0+URZ], R3 ;  /* 0x00000003000085a7 */ /* 0x000ea400080010ff */
[----:B--2---:R-:W-:Y:S05]  /*81d0*/  @!P0 BRA `(.L_x_142) ;  /* 0xfffffffc00f08947 */ /* 0x004fea000383ffff */
[----:B------:R-:W-:Y:S05]  /*81e0*/  BRA `(.L_x_143) ;  /* 0xffffffa000c87947 */ /* 0x000fea000383ffff */
.L_x_42:
[----:B-1----:R1:W2:Y:S02]  /*81f0*/  SYNCS.PHASECHK.TRANS64.TRYWAIT P0, [R0+URZ+0x100], R5 ;  /* 0x00010005000075a7 */ /* 0x0022a400080011ff */
[----:B--2---:R-:W-:Y:S05]  /*8200*/  @!P0 NANOSLEEP.SYNCS 0x989680 ;  /* 0x009896800000895d */ /* 0x004fea0003900000 */
[----:B------:R-:W2:Y:S02]  /*8210*/  @!P0 SYNCS.PHASECHK.TRANS64 P0, [R0+URZ+0x100], R5 ;  /* 0x00010005000085a7 */ /* 0x000ea400080010ff */
[----:B--2---:R-:W-:Y:S05]  /*8220*/  @!P0 BRA `(.L_x_42) ;  /* 0xfffffffc00f08947 */ /* 0x004fea000383ffff */
[----:B------:R-:W-:Y:S05]  /*8230*/  BRA `(.L_x_144) ;  /* 0xffffffa400247947 */ /* 0x000fea000383ffff */
.L_x_43:
[----:B------:R-:W-:-:S07]  /*8240*/  MOV R0, UR5 ;  /* 0x0000000500007c02 */ /* 0x000fce0008000f00 */
.L_x_145:
[----:B-1----:R1:W2:Y:S02]  /*8250*/  SYNCS.PHASECHK.TRANS64.TRYWAIT P0, [R0+URZ+0xb0], R5 ;  /* 0x0000b005000075a7 */ /* 0x0022a400080011ff */
[----:B--2---:R-:W-:Y:S05]  /*8260*/  @!P0 NANOSLEEP.SYNCS 0x989680 ;  /* 0x009896800000895d */ /* 0x004fea0003900000 */
[----:B------:R-:W2:Y:S02]  /*8270*/  @!P0 SYNCS.PHASECHK.TRANS64 P0, [R0+URZ+0xb0], R5 ;  /* 0x0000b005000085a7 */ /* 0x000ea400080010ff */
[----:B--2---:R-:W-:Y:S05]  /*8280*/  @!P0 BRA `(.L_x_145) ;  /* 0xfffffffc00f08947 */ /* 0x004fea000383ffff */
[----:B------:R-:W-:Y:S05]  /*8290*/  BRA `(.L_x_146) ;  /* 0xffffffa400347947 */ /* 0x000fea000383ffff */
.L_x_44:
[----:B-1----:R1:W2:Y:S02]  /*82a0*/  SYNCS.PHASECHK.TRANS64.TRYWAIT P1, [R0+URZ+0xa0], R5 ;  /* 0x0000a005000075a7 */ /* 0x0022a400080211ff */
[----:B--2---:R-:W-:Y:S05]  /*82b0*/  @!P1 NANOSLEEP.SYNCS 0x989680 ;  /* 0x009896800000995d */ /* 0x004fea0003900000 */
[----:B------:R-:W2:Y:S02]  /*82c0*/  @!P1 SYNCS.PHASECHK.TRANS64 P1, [R0+URZ+0xa0], R5 ;  /* 0x0000a005000095a7 */ /* 0x000ea400080210ff */
[----:B--2---:R-:W-:Y:S05]  /*82d0*/  @!P1 BRA `(.L_x_44) ;  /* 0xfffffffc00f09947 */ /* 0x004fea000383ffff */
[----:B------:R-:W-:Y:S05]  /*82e0*/  BRA `(.L_x_147) ;  /* 0xffffffa400647947 */ /* 0x000fea000383ffff */
.L_x_47:
[----:B------:R-:W-:-:S07]  /*82f0*/  MOV R0, UR5 ;  /* 0x0000000500007c02 */ /* 0x000fce0008000f00 */
.L_x_148:
[----:B-1----:R1:W2:Y:S02]  /*8300*/  SYNCS.PHASECHK.TRANS64.TRYWAIT P0, [R0+URZ+0xb0], R3 ;  /* 0x0000b003000075a7 */ /* 0x0022a400080011ff */
[----:B--2---:R-:W-:Y:S05]  /*8310*/  @!P0 NANOSLEEP.SYNCS 0x989680 ;  /* 0x009896800000895d */ /* 0x004fea0003900000 */
[----:B------:R-:W2:Y:S02]  /*8320*/  @!P0 SYNCS.PHASECHK.TRANS64 P0, [R0+URZ+0xb0], R3 ;  /* 0x0000b003000085a7 */ /* 0x000ea400080010ff */
[----:B--2---:R-:W-:Y:S05]  /*8330*/  @!P0 BRA `(.L_x_148) ;  /* 0xfffffffc00f08947 */ /* 0x004fea000383ffff */
[----:B------:R-:W-:Y:S05]  /*8340*/  BRA `(.L_x_46) ;  /* 0xffffffa400b87947 */ /* 0x000fea000383ffff */
.L_x_54:
[----:B-1----:R1:W2:Y:S02]  /*8350*/  SYNCS.PHASECHK.TRANS64.TRYWAIT P1, [R0+URZ+0xa0], R5 ;  /* 0x0000a005000075a7 */ /* 0x0022a400080211ff */
[----:B--2---:R-:W-:Y:S05]  /*8360*/  @!P1 NANOSLEEP.SYNCS 0x989680 ;  /* 0x009896800000995d */ /* 0x004fea0003900000 */
[----:B------:R-:W2:Y:S02]  /*8370*/  @!P1 SYNCS.PHASECHK.TRANS64 P1, [R0+URZ+0xa0], R5 ;  /* 0x0000a005000095a7 */ /* 0x000ea400080210ff */
[----:B--2---:R-:W-:Y:S05]  /*8380*/  @!P1 BRA `(.L_x_54) ;  /* 0xfffffffc00f09947 */ /* 0x004fea000383ffff */
[----:B------:R-:W-:Y:S05]  /*8390*/  BRA `(.L_x_149) ;  /* 0xffffffac00287947 */ /* 0x000fea000383ffff */
.L_x_55:
[----:B------:R-:W-:-:S07]  /*83a0*/  MOV R3, UR7 ;  /* 0x0000000700037c02 */ /* 0x000fce0008000f00 */
.L_x_150:
[----:B-1----:R1:W2:Y:S02]  /*83b0*/  SYNCS.PHASECHK.TRANS64.TRYWAIT P0, [R3+URZ+0xe0], R0 ;  /* 0x0000e000030075a7 */ /* 0x0022a400080011ff */
[----:B--2---:R-:W-:Y:S05]  /*83c0*/  @!P0 NANOSLEEP.SYNCS 0x989680 ;  /* 0x009896800000895d */ /* 0x004fea0003900000 */
[----:B------:R-:W2:Y:S02]  /*83d0*/  @!P0 SYNCS.PHASECHK.TRANS64 P0, [R3+URZ+0xe0], R0 ;  /* 0x0000e000030085a7 */ /* 0x000ea400080010ff */
[----:B--2---:R-:W-:Y:S05]  /*83e0*/  @!P0 BRA `(.L_x_150) ;  /* 0xfffffffc00f08947 */ /* 0x004fea000383ffff */
[----:B------:R-:W-:Y:S05]  /*83f0*/  BRA `(.L_x_151) ;  /* 0xffffffac00787947 */ /* 0x000fea000383ffff */
.L_x_58:
[----:B------:R-:W-:Y:S07]  /*8400*/  MOV R0, UR6 ;  /* 0x0000000600007c02 */ /* 0x000fee0008000f00 */
.L_x_152:
[----:B-1----:R1:W2:Y:S02]  /*8410*/  SYNCS.PHASECHK.TRANS64.TRYWAIT P0, [R0+URZ], R3 ;  /* 0x00000003000075a7 */ /* 0x0022a400080011ff */
[----:B--2---:R-:W-:Y:S05]  /*8420*/  @!P0 NANOSLEEP.SYNCS 0x989680 ;  /* 0x009896800000895d */ /* 0x004fea0003900000 */
[----:B------:R-:W2:Y:S02]  /*8430*/  @!P0 SYNCS.PHASECHK.TRANS64 P0, [R0+URZ], R3 ;  /* 0x00000003000085a7 */ /* 0x000ea400080010ff */
[----:B--2---:R-:W-:Y:S05]  /*8440*/  @!P0 BRA `(.L_x_152) ;  /* 0xfffffffc00f08947 */ /* 0x004fea000383ffff */
[----:B------:R-:W-:Y:S05]  /*8450*/  BRA `(.L_x_57) ;  /* 0xffffffac00947947 */ /* 0x000fea000383ffff */
.L_x_61:
[----:B------:R-:W-:-:S07]  /*8460*/  MOV R0, UR6 ;  /* 0x0000000600007c02 */ /* 0x000fce0008000f00 */
.L_x_153:
[----:B--2---:R2:W4:Y:S02]  /*8470*/  SYNCS.PHASECHK.TRANS64.TRYWAIT P0, [R0+URZ], R3 ;  /* 0x00000003000075a7 */ /* 0x00452400080011ff */
[----:B----4-:R-:W-:Y:S05]  /*8480*/  @!P0 NANOSLEEP.SYNCS 0x989680 ;  /* 0x009896800000895d */ /* 0x010fea0003900000 */
[----:B------:R-:W4:Y:S02]  /*8490*/  @!P0 SYNCS.PHASECHK.TRANS64 P0, [R0+URZ], R3 ;  /* 0x00000003000085a7 */ /* 0x000f2400080010ff */
[----:B----4-:R-:W-:Y:S05]  /*84a0*/  @!P0 BRA `(.L_x_153) ;  /* 0xfffffffc00f08947 */ /* 0x010fea000383ffff */
[----:B------:R-:W-:Y:S05]  /*84b0*/  BRA `(.L_x_154) ;  /* 0xffffffb000707947 */ /* 0x000fea000383ffff */
.L_x_62:
[----:B------:R-:W-:-:S07]  /*84c0*/  MOV R0, UR6 ;  /* 0x0000000600007c02 */ /* 0x000fce0008000f00 */
.L_x_155:
[----:B-1----:R1:W2:Y:S02]  /*84d0*/  SYNCS.PHASECHK.TRANS64.TRYWAIT P0, [R0+URZ], R3 ;  /* 0x00000003000075a7 */ /* 0x0022a400080011ff */
[----:B--2---:R-:W-:Y:S05]  /*84e0*/  @!P0 NANOSLEEP.SYNCS 0x989680 ;  /* 0x009896800000895d */ /* 0x004fea0003900000 */
[----:B------:R-:W2:Y:S02]  /*84f0*/  @!P0 SYNCS.PHASECHK.TRANS64 P0, [R0+URZ], R3 ;  /* 0x00000003000085a7 */ /* 0x000ea400080010ff */
[----:B--2---:R-:W-:Y:S05]  /*8500*/  @!P0 BRA `(.L_x_155) ;  /* 0xfffffffc00f08947 */ /* 0x004fea000383ffff */
[----:B------:R-:W-:Y:S05]  /*8510*/  BRA `(.L_x_156) ;  /* 0xffffffb0007c7947 */ /* 0x000fea000383ffff */
.L_x_63:
[----:B------:R-:W-:-:S07]  /*8520*/  MOV R0, UR6 ;  /* 0x0000000600007c02 */ /* 0x000fce0008000f00 */
.L_x_157:
[----:B-1----:R1:W2:Y:S02]  /*8530*/  SYNCS.PHASECHK.TRANS64.TRYWAIT P0, [R0+URZ], R3 ;  /* 0x00000003000075a7 */ /* 0x0022a400080011ff */
[----:B--2---:R-:W-:Y:S05]  /*8540*/  @!P0 NANOSLEEP.SYNCS 0x989680 ;  /* 0x009896800000895d */ /* 0x004fea0003900000 */
[----:B------:R-:W2:Y:S02]  /*8550*/  @!P0 SYNCS.PHASECHK.TRANS64 P0, [R0+URZ], R3 ;  /* 0x00000003000085a7 */ /* 0x000ea400080010ff */
[----:B--2---:R-:W-:Y:S05]  /*8560*/  @!P0 BRA `(.L_x_157) ;  /* 0xfffffffc00f08947 */ /* 0x004fea000383ffff */
[----:B------:R-:W-:Y:S05]  /*8570*/  BRA `(.L_x_158) ;  /* 0xffffffb000887947 */ /* 0x000fea000383ffff */
.L_x_64:
[----:B------:R-:W-:-:S07]  /*8580*/  MOV R0, UR7 ;  /* 0x0000000700007c02 */ /* 0x000fce0008000f00 */
.L_x_159:
[----:B-1----:R1:W2:Y:S02]  /*8590*/  SYNCS.PHASECHK.TRANS64.TRYWAIT P0, [R0+URZ], R3 ;  /* 0x00000003000075a7 */ /* 0x0022a400080011ff */
[----:B--2---:R-:W-:Y:S05]  /*85a0*/  @!P0 NANOSLEEP.SYNCS 0x989680 ;  /* 0x009896800000895d */ /* 0x004fea0003900000 */
[----:B------:R-:W2:Y:S02]  /*85b0*/  @!P0 SYNCS.PHASECHK.TRANS64 P0, [R0+URZ], R3 ;  /* 0x00000003000085a7 */ /* 0x000ea400080010ff */
[----:B--2---:R-:W-:Y:S05]  /*85c0*/  @!P0 BRA `(.L_x_159) ;  /* 0xfffffffc00f08947 */ /* 0x004fea000383ffff */
[----:B------:R-:W-:Y:S05]  /*85d0*/  BRA `(.L_x_160) ;  /* 0xffffffb000947947 */ /* 0x000fea000383ffff */
.L_x_69:
[----:B--2---:R2:W3:Y:S02]  /*85e0*/  SYNCS.PHASECHK.TRANS64.TRYWAIT P0, [R0+URZ+0xa0], R3 ;  /* 0x0000a003000075a7 */ /* 0x0044e400080011ff */
[----:B---3--:R-:W-:Y:S05]  /*85f0*/  @!P0 NANOSLEEP.SYNCS 0x989680 ;  /* 0x009896800000895d */ /* 0x008fea0003900000 */
[----:B------:R-:W3:Y:S02]  /*8600*/  @!P0 SYNCS.PHASECHK.TRANS64 P0, [R0+URZ+0xa0], R3 ;  /* 0x0000a003000085a7 */ /* 0x000ee400080010ff */
[----:B---3--:R-:W-:Y:S05]  /*8610*/  @!P0 BRA `(.L_x_69) ;  /* 0xfffffffc00f08947 */ /* 0x008fea000383ffff */
[----:B------:R-:W-:Y:S05]  /*8620*/  BRA `(.L_x_161) ;  /* 0xffffffb400a07947 */ /* 0x000fea000383ffff */
.L_x_72:
[----:B------:R-:W-:Y:S07]  /*8630*/  MOV R0, UR7 ;  /* 0x0000000700007c02 */ /* 0x000fee0008000f00 */
.L_x_162:
[----:B--2---:R2:W3:Y:S02]  /*8640*/  SYNCS.PHASECHK.TRANS64.TRYWAIT P0, [R0+URZ+0x98], R3 ;  /* 0x00009803000075a7 */ /* 0x0044e400080011ff */
[----:B---3--:R-:W-:Y:S05]  /*8650*/  @!P0 NANOSLEEP.SYNCS 0x989680 ;  /* 0x009896800000895d */ /* 0x008fea0003900000 */
[----:B------:R-:W3:Y:S02]  /*8660*/  @!P0 SYNCS.PHASECHK.TRANS64 P0, [R0+URZ+0x98], R3 ;  /* 0x00009803000085a7 */ /* 0x000ee400080010ff */
[----:B---3--:R-:W-:Y:S05]  /*8670*/  @!P0 BRA `(.L_x_162) ;  /* 0xfffffffc00f08947 */ /* 0x008fea000383ffff */
[----:B------:R-:W-:Y:S05]  /*8680*/  BRA `(.L_x_71) ;  /* 0xffffffb800807947 */ /* 0x000fea000383ffff */
.L_x_75:
[----:B------:R-:W-:Y:S07]  /*8690*/  MOV R3, UR7 ;  /* 0x0000000700037c02 */ /* 0x000fee0008000f00 */
.L_x_163:
[----:B-1----:R1:W2:Y:S02]  /*86a0*/  SYNCS.PHASECHK.TRANS64.TRYWAIT P0, [R3+URZ+0x70], R12 ;  /* 0x0000700c030075a7 */ /* 0x0022a400080011ff */
[----:B--2---:R-:W-:Y:S05]  /*86b0*/  @!P0 NANOSLEEP.SYNCS 0x989680 ;  /* 0x009896800000895d */ /* 0x004fea0003900000 */
[----:B------:R-:W2:Y:S02]  /*86c0*/  @!P0 SYNCS.PHASECHK.TRANS64 P0, [R3+URZ+0x70], R12 ;  /* 0x0000700c030085a7 */ /* 0x000ea400080010ff */
[----:B--2---:R-:W-:Y:S05]  /*86d0*/  @!P0 BRA `(.L_x_163) ;  /* 0xfffffffc00f08947 */ /* 0x004fea000383ffff */
[----:B------:R-:W-:Y:S05]  /*86e0*/  BRA `(.L_x_164) ;  /* 0xffffffb800f87947 */ /* 0x000fea000383ffff */
.L_x_76:
[----:B-1----:R-:W-:Y:S07]  /*86f0*/  MOV R3, UR7 ;  /* 0x0000000700037c02 */ /* 0x002fee0008000f00 */
.L_x_165:
[----:B-1----:R1:W2:Y:S02]  /*8700*/  SYNCS.PHASECHK.TRANS64.TRYWAIT P0, [R3+URZ+0x78], R12 ;  /* 0x0000780c030075a7 */ /* 0x0022a400080011ff */
[----:B--2---:R-:W-:Y:S05]  /*8710*/  @!P0 NANOSLEEP.SYNCS 0x989680 ;  /* 0x009896800000895d */ /* 0x004fea0003900000 */
[----:B------:R-:W2:Y:S02]  /*8720*/  @!P0 SYNCS.PHASECHK.TRANS64 P0, [R3+URZ+0x78], R12 ;  /* 0x0000780c030085a7 */ /* 0x000ea400080010ff */
[----:B--2---:R-:W-:Y:S05]  /*8730*/  @!P0 BRA `(.L_x_165) ;  /* 0xfffffffc00f08947 */ /* 0x004fea000383ffff */
[----:B------:R-:W-:Y:S05]  /*8740*/  BRA `(.L_x_166) ;  /* 0xffffffbc00347947 */ /* 0x000fea000383ffff */
.L_x_77:
[----:B-1----:R-:W-:Y:S07]  /*8750*/  MOV R3, UR7 ;  /* 0x0000000700037c02 */ /* 0x002fee0008000f00 */
.L_x_167:
[----:B-1----:R1:W2:Y:S02]  /*8760*/  SYNCS.PHASECHK.TRANS64.TRYWAIT P0, [R3+URZ+0x80], R12 ;  /* 0x0000800c030075a7 */ /* 0x0022a400080011ff */
[----:B--2---:R-:W-:Y:S05]  /*8770*/  @!P0 NANOSLEEP.SYNCS 0x989680 ;  /* 0x009896800000895d */ /* 0x004fea0003900000 */
[----:B------:R-:W2:Y:S02]  /*8780*/  @!P0 SYNCS.PHASECHK.TRANS64 P0, [R3+URZ+0x80], R12 ;  /* 0x0000800c030085a7 */ /* 0x000ea400080010ff */
[----:B--2---:R-:W-:Y:S05]  /*8790*/  @!P0 BRA `(.L_x_167) ;  /* 0xfffffffc00f08947 */ /* 0x004fea000383ffff */
[----:B------:R-:W-:Y:S05]  /*87a0*/  BRA `(.L_x_168) ;  /* 0xffffffbc007c7947 */ /* 0x000fea000383ffff */
.L_x_78:
[----:B------:R-:W-:Y:S07]  /*87b0*/  MOV R3, UR7 ;  /* 0x0000000700037c02 */ /* 0x000fee0008000f00 */
.L_x_169:
[----:B-1----:R1:W2:Y:S02]  /*87c0*/  SYNCS.PHASECHK.TRANS64.TRYWAIT P0, [R3+URZ+0x88], R12 ;  /* 0x0000880c030075a7 */ /* 0x0022a400080011ff */
[----:B--2---:R-:W-:Y:S05]  /*87d0*/  @!P0 NANOSLEEP.SYNCS 0x989680 ;  /* 0x009896800000895d */ /* 0x004fea0003900000 */
[----:B------:R-:W2:Y:S02]  /*87e0*/  @!P0 SYNCS.PHASECHK.TRANS64 P0, [R3+URZ+0x88], R12 ;  /* 0x0000880c030085a7 */ /* 0x000ea400080010ff */
[----:B--2---:R-:W-:Y:S05]  /*87f0*/  @!P0 BRA `(.L_x_169) ;  /* 0xfffffffc00f08947 */ /* 0x004fea000383ffff */
[----:B------:R-:W-:Y:S05]  /*8800*/  BRA `(.L_x_170) ;  /* 0xffffffc000047947 */ /* 0x000fea000383ffff */
.L_x_80:
[----:B------:R-:W-:-:S07]  /*8810*/  MOV R0, UR7 ;  /* 0x0000000700007c02 */ /* 0x000fce0008000f00 */
.L_x_171:
[----:B-1----:R1:W3:Y:S02]  /*8820*/  SYNCS.PHASECHK.TRANS64.TRYWAIT P0, [R0+URZ+0x70], R3 ;  /* 0x00007003000075a7 */ /* 0x0022e400080011ff */
[----:B---3--:R-:W-:Y:S05]  /*8830*/  @!P0 NANOSLEEP.SYNCS 0x989680 ;  /* 0x009896800000895d */ /* 0x008fea0003900000 */
[----:B------:R-:W3:Y:S02]  /*8840*/  @!P0 SYNCS.PHASECHK.TRANS64 P0, [R0+URZ+0x70], R3 ;  /* 0x00007003000085a7 */ /* 0x000ee400080010ff */
[----:B---3--:R-:W-:Y:S05]  /*8850*/  @!P0 BRA `(.L_x_171) ;  /* 0xfffffffc00f08947 */ /* 0x008fea000383ffff */
[----:B------:R-:W-:Y:S05]  /*8860*/  BRA `(.L_x_172) ;  /* 0xffffffc000747947 */ /* 0x000fea000383ffff */
.L_x_81:
[----:B-1----:R-:W-:-:S07]  /*8870*/  MOV R0, UR7 ;  /* 0x0000000700007c02 */ /* 0x002fce0008000f00 */
.L_x_173:
[----:B-1----:R1:W3:Y:S02]  /*8880*/  SYNCS.PHASECHK.TRANS64.TRYWAIT P0, [R0+URZ+0x78], R3 ;  /* 0x00007803000075a7 */ /* 0x0022e400080011ff */
[----:B---3--:R-:W-:Y:S05]  /*8890*/  @!P0 NANOSLEEP.SYNCS 0x989680 ;  /* 0x009896800000895d */ /* 0x008fea0003900000 */
[----:B------:R-:W3:Y:S02]  /*88a0*/  @!P0 SYNCS.PHASECHK.TRANS64 P0, [R0+URZ+0x78], R3 ;  /* 0x00007803000085a7 */ /* 0x000ee400080010ff */
[----:B---3--:R-:W-:Y:S05]  /*88b0*/  @!P0 BRA `(.L_x_173) ;  /* 0xfffffffc00f08947 */ /* 0x008fea000383ffff */
[----:B------:R-:W-:Y:S05]  /*88c0*/  BRA `(.L_x_174) ;  /* 0xffffffc000647947 */ /* 0x000fea000383ffff */
.L_x_82:
[----:B-1----:R-:W-:-:S07]  /*88d0*/  MOV R0, UR7 ;  /* 0x0000000700007c02 */ /* 0x002fce0008000f00 */
.L_x_175:
[----:B-1----:R1:W3:Y:S02]  /*88e0*/  SYNCS.PHASECHK.TRANS64.TRYWAIT P0, [R0+URZ+0x80], R3 ;  /* 0x00008003000075a7 */ /* 0x0022e400080011ff */
[----:B---3--:R-:W-:Y:S05]  /*88f0*/  @!P0 NANOSLEEP.SYNCS 0x989680 ;  /* 0x009896800000895d */ /* 0x008fea0003900000 */
[----:B------:R-:W3:Y:S02]  /*8900*/  @!P0 SYNCS.PHASECHK.TRANS64 P0, [R0+URZ+0x80], R3 ;  /* 0x00008003000085a7 */ /* 0x000ee400080010ff */
[----:B---3--:R-:W-:Y:S05]  /*8910*/  @!P0 BRA `(.L_x_175) ;  /* 0xfffffffc00f08947 */ /* 0x008fea000383ffff */
[----:B------:R-:W-:Y:S05]  /*8920*/  BRA `(.L_x_176) ;  /* 0xffffffc000547947 */ /* 0x000fea000383ffff */
.L_x_84:
[----:B--2---:R2:W4:Y:S02]  /*8930*/  SYNCS.PHASECHK.TRANS64.TRYWAIT P0, [R0+URZ+0xa0], R3 ;  /* 0x0000a003000075a7 */ /* 0x00452400080011ff */
[----:B----4-:R-:W-:Y:S05]  /*8940*/  @!P0 NANOSLEEP.SYNCS 0x989680 ;  /* 0x009896800000895d */ /* 0x010fea0003900000 */
[----:B------:R-:W4:Y:S02]  /*8950*/  @!P0 SYNCS.PHASECHK.TRANS64 P0, [R0+URZ+0xa0], R3 ;  /* 0x0000a003000085a7 */ /* 0x000f2400080010ff */
[----:B----4-:R-:W-:Y:S05]  /*8960*/  @!P0 BRA `(.L_x_84) ;  /* 0xfffffffc00f08947 */ /* 0x010fea000383ffff */
[----:B------:R-:W-:Y:S05]  /*8970*/  BRA `(.L_x_177) ;  /* 0xffffffc400287947 */ /* 0x000fea000383ffff */
.L_x_95:
[----:B-1----:R-:W-:Y:S04]  /*8980*/  MOV R2, UR48 ;  /* 0x0000003000027c02 */ /* 0x002fe80008000f00 */
[----:B------:R1:W3:Y:S03]  /*8990*/  SYNCS.PHASECHK.TRANS64.TRYWAIT P1, [R2+URZ+0x50], R3 ;  /* 0x00005003020075a7 */ /* 0x0002e600080211ff */
[----:B---3--:R-:W-:Y:S05]  /*89a0*/  @!P1 NANOSLEEP.SYNCS 0x989680 ;  /* 0x009896800000995d */ /* 0x008fea0003900000 */
[----:B------:R-:W3:Y:S02]  /*89b0*/  @!P1 SYNCS.PHASECHK.TRANS64 P1, [R2+URZ+0x50], R3 ;  /* 0x00005003020095a7 */ /* 0x000ee400080210ff */
[----:B---3--:R-:W-:Y:S05]  /*89c0*/  @!P1 BRA `(.L_x_95) ;  /* 0xfffffffc00ec9947 */ /* 0x008fea000383ffff */
[----:B------:R-:W-:Y:S05]  /*89d0*/  BRA `(.L_x_94) ;  /* 0xffffffd000347947 */ /* 0x000fea000383ffff */
.L_x_97:
[----:B-1----:R1:W4:Y:S02]  /*89e0*/  SYNCS.PHASECHK.TRANS64.TRYWAIT P0, [R79+URZ+0xc0], R0 ;  /* 0x0000c0004f0075a7 */ /* 0x00232400080011ff */
[----:B----4-:R-:W-:Y:S05]  /*89f0*/  @!P0 NANOSLEEP.SYNCS 0x989680 ;  /* 0x009896800000895d */ /* 0x010fea0003900000 */
[----:B------:R-:W4:Y:S02]  /*8a00*/  @!P0 SYNCS.PHASECHK.TRANS64 P0, [R79+URZ+0xc0], R0 ;  /* 0x0000c0004f0085a7 */ /* 0x000f2400080010ff */
[----:B----4-:R-:W-:Y:S05]  /*8a10*/  @!P0 BRA `(.L_x_97) ;  /* 0xfffffffc00f08947 */ /* 0x010fea000383ffff */
[----:B------:R-:W-:Y:S05]  /*8a20*/  BRA `(.L_x_96) ;  /* 0xffffffd000587947 */ /* 0x000fea000383ffff */
.L_x_106:
[----:B--2---:R2:W4:Y:S02]  /*8a30*/  SYNCS.PHASECHK.TRANS64.TRYWAIT P0, [R3+URZ+0x50], R0 ;  /* 0x00005000030075a7 */ /* 0x00452400080011ff */
[----:B----4-:R-:W-:Y:S05]  /*8a40*/  @!P0 NANOSLEEP.SYNCS 0x989680 ;  /* 0x009896800000895d */ /* 0x010fea0003900000 */
[----:B------:R-:W4:Y:S02]  /*8a50*/  @!P0 SYNCS.PHASECHK.TRANS64 P0, [R3+URZ+0x50], R0 ;  /* 0x00005000030085a7 */ /* 0x000f2400080010ff */
[----:B----4-:R-:W-:Y:S05]  /*8a60*/  @!P0 BRA `(.L_x_106) ;  /* 0xfffffffc00f08947 */ /* 0x010fea000383ffff */
[----:B------:R-:W-:Y:S05]  /*8a70*/  BRA `(.L_x_105) ;  /* 0xffffffd800447947 */ /* 0x000fea000383ffff */
.L_x_114:
[----:B--2---:R2:W4:Y:S02]  /*8a80*/  SYNCS.PHASECHK.TRANS64.TRYWAIT P0, [R83+URZ+0x50], R4 ;  /* 0x00005004530075a7 */ /* 0x00452400080011ff */
[----:B----4-:R-:W-:Y:S05]  /*8a90*/  @!P0 NANOSLEEP.SYNCS 0x989680 ;  /* 0x009896800000895d */ /* 0x010fea0003900000 */
[----:B------:R-:W4:Y:S02]  /*8aa0*/  @!P0 SYNCS.PHASECHK.TRANS64 P0, [R83+URZ+0x50], R4 ;  /* 0x00005004530085a7 */ /* 0x000f2400080010ff */
[----:B----4-:R-:W-:Y:S05]  /*8ab0*/  @!P0 BRA `(.L_x_114) ;  /* 0xfffffffc00f08947 */ /* 0x010fea000383ffff */
[----:B------:R-:W-:Y:S05]  /*8ac0*/  BRA `(.L_x_113) ;  /* 0xffffffe000507947 */ /* 0x000fea000383ffff */
.L_x_122:
[----:B--2---:R2:W4:Y:S02]  /*8ad0*/  SYNCS.PHASECHK.TRANS64.TRYWAIT P0, [R88+URZ+0x50], R3 ;  /* 0x00005003580075a7 */ /* 0x00452400080011ff */
[----:B----4-:R-:W-:Y:S05]  /*8ae0*/  @!P0 NANOSLEEP.SYNCS 0x989680 ;  /* 0x009896800000895d */ /* 0x010fea0003900000 */
[----:B------:R-:W4:Y:S02]  /*8af0*/  @!P0 SYNCS.PHASECHK.TRANS64 P0, [R88+URZ+0x50], R3 ;  /* 0x00005003580085a7 */ /* 0x000f2400080010ff */
[----:B----4-:R-:W-:Y:S05]  /*8b00*/  @!P0 BRA `(.L_x_122) ;  /* 0xfffffffc00f08947 */ /* 0x010fea000383ffff */
[----:B------:R-:W-:Y:S05]  /*8b10*/  BRA `(.L_x_121) ;  /* 0xffffffe8005c7947 */ /* 0x000fea000383ffff */
        .weak           $__internal_0_$__cuda_sm10x_tcgen05_guardrail_trap_col_being_dealloced_not_returned_by_alloc
        .type           $__internal_0_$__cuda_sm10x_tcgen05_guardrail_trap_col_being_dealloced_not_returned_by_alloc,@function
        .size           $__internal_0_$__cuda_sm10x_tcgen05_guardrail_trap_col_being_dealloced_not_returned_by_alloc,($__internal_1_$__cuda_sm10x_tcgen05_guardrail_trap_phase_invalid_during_alloc - $__internal_0_$__cuda_sm10x_tcgen05_guardrail_trap_col_being_dealloced_not_returned_by_alloc)
$__internal_0_$__cuda_sm10x_tcgen05_guardrail_trap_col_being_dealloced_not_returned_by_alloc:
[----:B------:R-:W-:Y:S05]  /*8b20*/  BPT.TRAP 0x1 ;  /* 0x000000040000795c */ /* 0x000fea0000300000 */
[----:B------:R-:W-:-:S04]  /*8b30*/  HFMA2 R3, -RZ, RZ, 0, 0 ;  /* 0x00000000ff037431 */ /* 0x000fc800000001ff */
[----:B------:R-:W-:Y:S05]  /*8b40*/  RET.REL.NODEC R2 `(_ZN7cutlass13device_kernelINS_4gemm6kernel13GemmUniversalIN4cute5tupleIJiiiiEEENS1_10collective13CollectiveMmaINS1_35MainloopSm100TmaUmmaWarpSpecializedILi5ELi2ELi4ENS5_IJNS4_1CILi1EEESB_SB_EEEEENS5_IJNSA_ILi64EEENSA_ILi128EEESE_EEENS_10bfloat16_tENS5_IJlSB_lEEESH_SI_NS4_8TiledMMAINS4_8MMA_AtomIJNS4_20SM100_MMA_F16BF16_SSISH_SH_fLi64ELi128ELNS4_4UMMA5MajorE0ELSN_0ELNSM_7ScaleInE0ELSO_0EEEEEENS4_6LayoutISC_NS5_IJNSA_ILi0EEESS_SS_EEEEENS5_IJNS4_10UnderscoreESV_SV_EEEEENS4_13SM90_TMA_LOADENS4_14ComposedLayoutINS4_7SwizzleILi3ELi4ELi3EEENS4_18smem_ptr_flag_bitsILi16EEENSR_INS5_IJNSA_ILi8EEESE_EEENS5_IJSE_SB_EEEEEEEvNS4_8identityESY_S18_vS19_EENS_8epilogue10collective18CollectiveEpilogueINS1B_23Sm100TmaWarpSpecializedILi4ELi2ELi16ELb1ELb0EEEJSG_NS5_IJNSR_ISE_SB_EENSR_INSA_ILi32EEESB_EEEEESH_SI_SH_SI_NS1B_6fusion15FusionCallbacksIS1F_NS1K_17LinearCombinationISH_fSH_fLNS_15FloatRoundStyleE2EEESG_S1J_JEEENS4_5SM1004TMEM4LOAD26SM100_TMEM_LOAD_16dp256b4xESY_NSZ_INS10_ILi2ELi4ELi3EEES13_NSR_INS5_IJS14_S1H_EEENS5_IJS1H_SB_EEEEEEENS4_17SM75_U32x4_LDSM_NENS4_14SM90_TMA_STOREES1Y_NS4_17SM90_U32x4_STSM_NENS4_39AutoVectorizingCopyWithAssumedAlignmentILi128EEEEEEvvEEEEvNT_6ParamsE) ;  /* 0xffffff74022c7950 */ /* 0x000fea0003c3ffff */
        .weak           $__internal_1_$__cuda_sm10x_tcgen05_guardrail_trap_phase_invalid_during_alloc
        .type           $__internal_1_$__cuda_sm10x_tcgen05_guardrail_trap_phase_invalid_during_alloc,@function
        .size           $__internal_1_$__cuda_sm10x_tcgen05_guardrail_trap_phase_invalid_during_alloc,($__internal_2_$__cuda_sm10x_tcgen05_guardrail_trap_unallocated_columns_being_dealloced - $__internal_1_$__cuda_sm10x_tcgen05_guardrail_trap_phase_invalid_during_alloc)
$__internal_1_$__cuda_sm10x_tcgen05_guardrail_trap_phase_invalid_during_alloc:
[----:B------:R-:W-:Y:S05]  /*8b50*/  BPT.TRAP 0x1 ;  /* 0x000000040000795c */ /* 0x000fea0000300000 */
[----:B------:R-:W-:-:S04]  /*8b60*/  MOV R3, 0x0 ;  /* 0x0000000000037802 */ /* 0x000fc80000000f00 */
[----:B------:R-:W-:Y:S05]  /*8b70*/  RET.REL.NODEC R2 `(_ZN7cutlass13device_kernelINS_4gemm6kernel13GemmUniversalIN4cute5tupleIJiiiiEEENS1_10collective13CollectiveMmaINS1_35MainloopSm100TmaUmmaWarpSpecializedILi5ELi2ELi4ENS5_IJNS4_1CILi1EEESB_SB_EEEEENS5_IJNSA_ILi64EEENSA_ILi128EEESE_EEENS_10bfloat16_tENS5_IJlSB_lEEESH_SI_NS4_8TiledMMAINS4_8MMA_AtomIJNS4_20SM100_MMA_F16BF16_SSISH_SH_fLi64ELi128ELNS4_4UMMA5MajorE0ELSN_0ELNSM_7ScaleInE0ELSO_0EEEEEENS4_6LayoutISC_NS5_IJNSA_ILi0EEESS_SS_EEEEENS5_IJNS4_10UnderscoreESV_SV_EEEEENS4_13SM90_TMA_LOADENS4_14ComposedLayoutINS4_7SwizzleILi3ELi4ELi3EEENS4_18smem_ptr_flag_bitsILi16EEENSR_INS5_IJNSA_ILi8EEESE_EEENS5_IJSE_SB_EEEEEEEvNS4_8identityESY_S18_vS19_EENS_8epilogue10collective18CollectiveEpilogueINS1B_23Sm100TmaWarpSpecializedILi4ELi2ELi16ELb1ELb0EEEJSG_NS5_IJNSR_ISE_SB_EENSR_INSA_ILi32EEESB_EEEEESH_SI_SH_SI_NS1B_6fusion15FusionCallbacksIS1F_NS1K_17LinearCombinationISH_fSH_fLNS_15FloatRoundStyleE2EEESG_S1J_JEEENS4_5SM1004TMEM4LOAD26SM100_TMEM_LOAD_16dp256b4xESY_NSZ_INS10_ILi2ELi4ELi3EEES13_NSR_INS5_IJS14_S1H_EEENS5_IJS1H_SB_EEEEEEENS4_17SM75_U32x4_LDSM_NENS4_14SM90_TMA_STOREES1Y_NS4_17SM90_U32x4_STSM_NENS4_39AutoVectorizingCopyWithAssumedAlignmentILi128EEEEEEvvEEEEvNT_6ParamsE) ;  /* 0xffffff7402207950 */ /* 0x000fea0003c3ffff */
        .weak           $__internal_2_$__cuda_sm10x_tcgen05_guardrail_trap_unallocated_columns_being_dealloced
        .type           $__internal_2_$__cuda_sm10x_tcgen05_guardrail_trap_unallocated_columns_being_dealloced,@function
        .size           $__internal_2_$__cuda_sm10x_tcgen05_guardrail_trap_unallocated_columns_being_dealloced,(.L_x_179 - $__internal_2_$__cuda_sm10x_tcgen05_guardrail_trap_unallocated_columns_being_dealloced)
$__internal_2_$__cuda_sm10x_tcgen05_guardrail_trap_unallocated_columns_being_dealloced:
[----:B------:R-:W-:Y:S05]  /*8b80*/  BPT.TRAP 0x1 ;  /* 0x000000040000795c */ /* 0x000fea0000300000 */
[----:B------:R-:W-:-:S04]  /*8b90*/  HFMA2 R3, -RZ, RZ, 0, 0 ;  /* 0x00000000ff037431 */ /* 0x000fc800000001ff */
[----:B------:R-:W-:Y:S05]  /*8ba0*/  RET.REL.NODEC R2 `(_ZN7cutlass13device_kernelINS_4gemm6kernel13GemmUniversalIN4cute5tupleIJiiiiEEENS1_10collective13CollectiveMmaINS1_35MainloopSm100TmaUmmaWarpSpecializedILi5ELi2ELi4ENS5_IJNS4_1CILi1EEESB_SB_EEEEENS5_IJNSA_ILi64EEENSA_ILi128EEESE_EEENS_10bfloat16_tENS5_IJlSB_lEEESH_SI_NS4_8TiledMMAINS4_8MMA_AtomIJNS4_20SM100_MMA_F16BF16_SSISH_SH_fLi64ELi128ELNS4_4UMMA5MajorE0ELSN_0ELNSM_7ScaleInE0ELSO_0EEEEEENS4_6LayoutISC_NS5_IJNSA_ILi0EEESS_SS_EEEEENS5_IJNS4_10UnderscoreESV_SV_EEEEENS4_13SM90_TMA_LOADENS4_14ComposedLayoutINS4_7SwizzleILi3ELi4ELi3EEENS4_18smem_ptr_flag_bitsILi16EEENSR_INS5_IJNSA_ILi8EEESE_EEENS5_IJSE_SB_EEEEEEEvNS4_8identityESY_S18_vS19_EENS_8epilogue10collective18CollectiveEpilogueINS1B_23Sm100TmaWarpSpecializedILi4ELi2ELi16ELb1ELb0EEEJSG_NS5_IJNSR_ISE_SB_EENSR_INSA_ILi32EEESB_EEEEESH_SI_SH_SI_NS1B_6fusion15FusionCallbacksIS1F_NS1K_17LinearCombinationISH_fSH_fLNS_15FloatRoundStyleE2EEESG_S1J_JEEENS4_5SM1004TMEM4LOAD26SM100_TMEM_LOAD_16dp256b4xESY_NSZ_INS10_ILi2ELi4ELi3EEES13_NSR_INS5_IJS14_S1H_EEENS5_IJS1H_SB_EEEEEEENS4_17SM75_U32x4_LDSM_NENS4_14SM90_TMA_STOREES1Y_NS4_17SM90_U32x4_STSM_NENS4_39AutoVectorizingCopyWithAssumedAlignmentILi128EEEEEEvvEEEEvNT_6ParamsE) ;  /* 0xffffff7402147950 */ /* 0x000fea0003c3ffff */
.L_x_178:
[----:B------:R-:W-:-:S00]  /*8bb0*/  BRA `(.L_x_178) ;  /* 0xfffffffc00fc7947 */ /* 0x000fc0000383ffff */
[----:B------:R-:W-:-:S00]  /*8bc0*/  NOP ;  /* 0x0000000000007918 */ /* 0x000fc00000000000 */
        /* <DEDUP_REMOVED lines=11> */
.L_x_179:


//--------------------- .nv.global.init           --------------------------
	.section	.nv.global.init,"aw",@progbits
.nv.global.init:
	.type		$str$27,@object
	.size		$str$27,($str$28 - $str$27)
$str$27:
        /*0000*/ 	.byte	0x28, 0x61, 0x64, 0x64, 0x72, 0x65, 0x73, 0x73, 0x20, 0x26, 0x20, 0x6d, 0x61, 0x73, 0x6b, 0x29
        /*0010*/ 	.byte	0x20, 0x3d, 0x3d, 0x20, 0x30, 0x00
	.type		$str$28,@object
	.size		$str$28,($str$26 - $str$28)
$str$28:
        /*0016*/ 	.byte	0x2f, 0x74, 0x6d, 0x70, 0x2f, 0x63, 0x75, 0x74, 0x6c, 0x61, 0x73, 0x73, 0x5f, 0x73, 0x77, 0x65
        /*0026*/ 	.byte	0x65, 0x70, 0x5f, 0x73, 0x72, 0x63, 0x2f, 0x69, 0x6e, 0x63, 0x6c, 0x75, 0x64, 0x65, 0x2f, 0x63
        /*0036*/ 	.byte	0x75, 0x74, 0x65, 0x2f, 0x70, 0x6f, 0x69, 0x6e, 0x74, 0x65, 0x72, 0x5f, 0x66, 0x6c, 0x61, 0x67
        /*0046*/ 	.byte	0x67, 0x65, 0x64, 0x2e, 0x68, 0x70, 0x70, 0x00
	.type		$str$26,@object
	.size		$str$26,($str$25 - $str$26)
$str$26:
        /*004e*/ 	.byte	0x2f, 0x74, 0x6d, 0x70, 0x2f, 0x63, 0x75, 0x74, 0x6c, 0x61, 0x73, 0x73, 0x5f, 0x73, 0x77, 0x65
        /*005e*/ 	.byte	0x65, 0x70, 0x5f, 0x73, 0x72, 0x63, 0x2f, 0x69, 0x6e, 0x63, 0x6c, 0x75, 0x64, 0x65, 0x2f, 0x63
        /*006e*/ 	.byte	0x75, 0x74, 0x65, 0x2f, 0x61, 0x74, 0x6f, 0x6d, 0x2f, 0x63, 0x6f, 0x70, 0x79, 0x5f, 0x74, 0x72
        /*007e*/ 	.byte	0x61, 0x69, 0x74, 0x73, 0x5f, 0x73, 0x6d, 0x31, 0x30, 0x30, 0x2e, 0x68, 0x70, 0x70, 0x00
	.type		$str$25,@object
	.size		$str$25,(__unnamed_1 - $str$25)
$str$25:
        /*008d*/ 	.byte	0x28, 0x28, 0x75, 0x69, 0x6e, 0x74, 0x33, 0x32, 0x5f, 0x74, 0x28, 0x74, 0x68, 0x72, 0x65, 0x61
        /*009d*/ 	.byte	0x64, 0x49, 0x64, 0x78, 0x2e, 0x78, 0x29, 0x20, 0x2f, 0x20, 0x33, 0x32, 0x29, 0x20, 0x25, 0x20
        /*00ad*/ 	.byte	0x34, 0x29, 0x20, 0x3d, 0x3d, 0x20, 0x28, 0x28, 0x28, 0x74, 0x6d, 0x65, 0x6d, 0x5f, 0x61, 0x64
        /*00bd*/ 	.byte	0x64, 0x72, 0x20, 0x3e, 0x3e, 0x20, 0x31, 0x36, 0x29, 0x20, 0x2f, 0x20, 0x33, 0x32, 0x29, 0x20
        /*00cd*/ 	.byte	0x25, 0x20, 0x34, 0x29, 0x00
	.type		__unnamed_1,@object
	.size		__unnamed_1,(__unnamed_2 - __unnamed_1)
__unnamed_1:
        /*00d2*/ 	.byte	0x61, 0x75, 0x74, 0x6f, 0x20, 0x63, 0x75, 0x74, 0x65, 0x3a, 0x3a, 0x61, 0x73, 0x5f, 0x70, 0x6f
        /* <DEDUP_REMOVED lines=24> */
        /*0262*/ 	.byte	0x30, 0x34, 0x38, 0x3e, 0x3e, 0x3e, 0x3e, 0x5d, 0x00
	.type		__unnamed_2,@object
	.size		__unnamed_2,(.L_2 - __unnamed_2)
__unnamed_2:
        /* <DEDUP_REMOVED lines=45> */
        /*053b*/ 	.byte	0x3e, 0x3e, 0x3e, 0x5d, 0x00
.L_2:


//--------------------- .nv.shared._ZN7cutlass13device_kernelINS_4gemm6kernel13GemmUniversalIN4cute5tupleIJiiiiEEENS1_10collective13CollectiveMmaINS1_35MainloopSm100TmaUmmaWarpSpecializedILi5ELi2ELi4ENS5_IJNS4_1CILi1EEESB_SB_EEEEENS5_IJNSA_ILi64EEENSA_ILi128EEESE_EEENS_10bfloat16_tENS5_IJlSB_lEEESH_SI_NS4_8TiledMMAINS4_8MMA_AtomIJNS4_20SM100_MMA_F16BF16_SSISH_SH_fLi64ELi128ELNS4_4UMMA5MajorE0ELSN_0ELNSM_7ScaleInE0ELSO_0EEEEEENS4_6LayoutISC_NS5_IJNSA_ILi0EEESS_SS_EEEEENS5_IJNS4_10UnderscoreESV_SV_EEEEENS4_13SM90_TMA_LOADENS4_14ComposedLayoutINS4_7SwizzleILi3ELi4ELi3EEENS4_18smem_ptr_flag_bitsILi16EEENSR_INS5_IJNSA_ILi8EEESE_EEENS5_IJSE_SB_EEEEEEEvNS4_8identityESY_S18_vS19_EENS_8epilogue10collective18CollectiveEpilogueINS1B_23Sm100TmaWarpSpecializedILi4ELi2ELi16ELb1ELb0EEEJSG_NS5_IJNSR_ISE_SB_EENSR_INSA_ILi32EEESB_EEEEESH_SI_SH_SI_NS1B_6fusion15FusionCallbacksIS1F_NS1K_17LinearCombinationISH_fSH_fLNS_15FloatRoundStyleE2EEESG_S1J_JEEENS4_5SM1004TMEM4LOAD26SM100_TMEM_LOAD_16dp256b4xESY_NSZ_INS10_ILi2ELi4ELi3EEES13_NSR_INS5_IJS14_S1H_EEENS5_IJS1H_SB_EEEEEEENS4_17SM75_U32x4_LDSM_NENS4_14SM90_TMA_STOREES1Y_NS4_17SM90_U32x4_STSM_NENS4_39AutoVectorizingCopyWithAssumedAlignmentILi128EEEEEEvvEEEEvNT_6ParamsE --------------------------
	.section	.nv.shared._ZN7cutlass13device_kernelINS_4gemm6kernel13GemmUniversalIN4cute5tupleIJiiiiEEENS1_10collective13CollectiveMmaINS1_35MainloopSm100TmaUmmaWarpSpecializedILi5ELi2ELi4ENS5_IJNS4_1CILi1EEESB_SB_EEEEENS5_IJNSA_ILi64EEENSA_ILi128EEESE_EEENS_10bfloat16_tENS5_IJlSB_lEEESH_SI_NS4_8TiledMMAINS4_8MMA_AtomIJNS4_20SM100_MMA_F16BF16_SSISH_SH_fLi64ELi128ELNS4_4UMMA5MajorE0ELSN_0ELNSM_7ScaleInE0ELSO_0EEEEEENS4_6LayoutISC_NS5_IJNSA_ILi0EEESS_SS_EEEEENS5_IJNS4_10UnderscoreESV_SV_EEEEENS4_13SM90_TMA_LOADENS4_14ComposedLayoutINS4_7SwizzleILi3ELi4ELi3EEENS4_18smem_ptr_flag_bitsILi16EEENSR_INS5_IJNSA_ILi8EEESE_EEENS5_IJSE_SB_EEEEEEEvNS4_8identityESY_S18_vS19_EENS_8epilogue10collective18CollectiveEpilogueINS1B_23Sm100TmaWarpSpecializedILi4ELi2ELi16ELb1ELb0EEEJSG_NS5_IJNSR_ISE_SB_EENSR_INSA_ILi32EEESB_EEEEESH_SI_SH_SI_NS1B_6fusion15FusionCallbacksIS1F_NS1K_17LinearCombinationISH_fSH_fLNS_15FloatRoundStyleE2EEESG_S1J_JEEENS4_5SM1004TMEM4LOAD26SM100_TMEM_LOAD_16dp256b4xESY_NSZ_INS10_ILi2ELi4ELi3EEES13_NSR_INS5_IJS14_S1H_EEENS5_IJS1H_SB_EEEEEEENS4_17SM75_U32x4_LDSM_NENS4_14SM90_TMA_STOREES1Y_NS4_17SM90_U32x4_STSM_NENS4_39AutoVectorizingCopyWithAssumedAlignmentILi128EEEEEEvvEEEEvNT_6ParamsE,"aw",@nobits
	.sectionflags	@""
	.align	16
	.zero		1024


//--------------------- .nv.shared.reserved.0     --------------------------
	.section	.nv.shared.reserved.0,"aw",@nobits
	.weak		__nv_reservedSMEM_offset_0_alias
	.size		__nv_reservedSMEM_offset_0_alias, 0, 64
	.other		__nv_reservedSMEM_offset_0_alias,@"STO_CUDA_RESERVED_SHARED STV_DEFAULT"
__nv_reservedSMEM_offset_0_alias:
	.zero		0
.nv.shared.reserved.0:
	.zero		64
	.weak		__nv_reservedSMEM_tcgen05_partition
	.type		__nv_reservedSMEM_tcgen05_partition,@object
	.size		__nv_reservedSMEM_tcgen05_partition,(.L_0 - __nv_reservedSMEM_tcgen05_partition)
__nv_reservedSMEM_tcgen05_partition:
	.zero		32
.L_0:


//--------------------- .nv.global                --------------------------
	.section	.nv.global,"aw",@nobits
.nv.global:
	.type		_ZN39_INTERNAL_1be302e9_4_k_cu_43fa9a26_85424cute1_E,@object
	.size		_ZN39_INTERNAL_1be302e9_4_k_cu_43fa9a26_85424cute1_E,(_ZN39_INTERNAL_1be302e9_4_k_cu_43fa9a26_85424cuda3std3__45__cpo6cbeginE - _ZN39_INTERNAL_1be302e9_4_k_cu_43fa9a26_85424cute1_E)
_ZN39_INTERNAL_1be302e9_4_k_cu_43fa9a26_85424cute1_E:
	.zero		1
	.type		_ZN39_INTERNAL_1be302e9_4_k_cu_43fa9a26_85424cuda3std3__45__cpo6cbeginE,@object
	.size		_ZN39_INTERNAL_1be302e9_4_k_cu_43fa9a26_85424cuda3std3__45__cpo6cbeginE,(_ZN39_INTERNAL_1be302e9_4_k_cu_43fa9a26_85424cuda3std3__48in_placeE - _ZN39_INTERNAL_1be302e9_4_k_cu_43fa9a26_85424cuda3std3__45__cpo6cbeginE)
_ZN39_INTERNAL_1be302e9_4_k_cu_43fa9a26_85424cuda3std3__45__cpo6cbeginE:
	.zero		1
	.type		_ZN39_INTERNAL_1be302e9_4_k_cu_43fa9a26_85424cuda3std3__48in_placeE,@object
	.size		_ZN39_INTERNAL_1be302e9_4_k_cu_43fa9a26_85424cuda3std3__48in_placeE,(_ZN39_INTERNAL_1be302e9_4_k_cu_43fa9a26_85424cuda3std6ranges3__45__cpo9iter_moveE - _ZN39_INTERNAL_1be302e9_4_k_cu_43fa9a26_85424cuda3std3__48in_placeE)
_ZN39_INTERNAL_1be302e9_4_k_cu_43fa9a26_85424cuda3std3__48in_placeE:
	.zero		1
	.type		_ZN39_INTERNAL_1be302e9_4_k_cu_43fa9a26_85424cuda3std6ranges3__45__cpo9iter_moveE,@object
	.size		_ZN39_INTERNAL_1be302e9_4_k_cu_43fa9a26_85424cuda3std6ranges3__45__cpo9iter_moveE,(_ZN39_INTERNAL_1be302e9_4_k_cu_43fa9a26_85424cuda3std3__45__cpo5beginE - _ZN39_INTERNAL_1be302e9_4_k_cu_43fa9a26_85424cuda3std6ranges3__45__cpo9iter_moveE)
_ZN39_INTERNAL_1be302e9_4_k_cu_43fa9a26_85424cuda3std6ranges3__45__cpo9iter_moveE:
	.zero		1
	.type		_ZN39_INTERNAL_1be302e9_4_k_cu_43fa9a26_85424cuda3std3__45__cpo5beginE,@object
	.size		_ZN39_INTERNAL_1be302e9_4_k_cu_43fa9a26_85424cuda3std3__45__cpo5beginE,(_ZN39_INTERNAL_1be302e9_4_k_cu_43fa9a26_85424cuda3std3__441_GLOBAL__N__1be302e9_4_k_cu_43fa9a26_85426ignoreE - _ZN39_INTERNAL_1be302e9_4_k_cu_43fa9a26_85424cuda3std3__45__cpo5beginE)
_ZN39_INTERNAL_1be302e9_4_k_cu_43fa9a26_85424cuda3std3__45__cpo5beginE:
	.zero		1
	.type		_ZN39_INTERNAL_1be302e9_4_k_cu_43fa9a26_85424cuda3std3__441_GLOBAL__N__1be302e9_4_k_cu_43fa9a26_85426ignoreE,@object
	.size		_ZN39_INTERNAL_1be302e9_4_k_cu_43fa9a26_85424cuda3std3__441_GLOBAL__N__1be302e9_4_k_cu_43fa9a26_85426ignoreE,(_ZN39_INTERNAL_1be302e9_4_k_cu_43fa9a26_85424cute7productE - _ZN39_INTERNAL_1be302e9_4_k_cu_43fa9a26_85424cuda3std3__441_GLOBAL__N__1be302e9_4_k_cu_43fa9a26_85426ignoreE)
_ZN39_INTERNAL_1be302e9_4_k_cu_43fa9a26_85424cuda3std3__441_GLOBAL__N__1be302e9_4_k_cu_43fa9a26_85426ignoreE:
	.zero		1
	.type		_ZN39_INTERNAL_1be302e9_4_k_cu_43fa9a26_85424cute7productE,@object
	.size		_ZN39_INTERNAL_1be302e9_4_k_cu_43fa9a26_85424cute7productE,(_ZN39_INTERNAL_1be302e9_4_k_cu_43fa9a26_85424cuda3std3__45__cpo3endE - _ZN39_INTERNAL_1be302e9_4_k_cu_43fa9a26_85424cute7productE)
_ZN39_INTERNAL_1be302e9_4_k_cu_43fa9a26_85424cute7productE:
	.zero		1
	.type		_ZN39_INTERNAL_1be302e9_4_k_cu_43fa9a26_85424cuda3std3__45__cpo3endE,@object
	.size		_ZN39_INTERNAL_1be302e9_4_k_cu_43fa9a26_85424cuda3std3__45__cpo3endE,(_ZN39_INTERNAL_1be302e9_4_k_cu_43fa9a26_85424cuda3std3__419piecewise_constructE - _ZN39_INTERNAL_1be302e9_4_k_cu_43fa9a26_85424cuda3std3__45__cpo3endE)
_ZN39_INTERNAL_1be302e9_4_k_cu_43fa9a26_85424cuda3std3__45__cpo3endE:
	.zero		1
	.type		_ZN39_INTERNAL_1be302e9_4_k_cu_43fa9a26_85424cuda3std3__419piecewise_constructE,@object
	.size		_ZN39_INTERNAL_1be302e9_4_k_cu_43fa9a26_85424cuda3std3__419piecewise_constructE,(_ZN39_INTERNAL_1be302e9_4_k_cu_43fa9a26_85424cuda3std3__45__cpo4cendE - _ZN39_INTERNAL_1be302e9_4_k_cu_43fa9a26_85424cuda3std3__419piecewise_constructE)
_ZN39_INTERNAL_1be302e9_4_k_cu_43fa9a26_85424cuda3std3__419piecewise_constructE:
	.zero		1
	.type		_ZN39_INTERNAL_1be302e9_4_k_cu_43fa9a26_85424cuda3std3__45__cpo4cendE,@object
	.size		_ZN39_INTERNAL_1be302e9_4_k_cu_43fa9a26_85424cuda3std3__45__cpo4cendE,(_ZN39_INTERNAL_1be302e9_4_k_cu_43fa9a26_85424cuda3std6ranges3__45__cpo4swapE - _ZN39_INTERNAL_1be302e9_4_k_cu_43fa9a26_85424cuda3std3__45__cpo4cendE)
_ZN39_INTERNAL_1be302e9_4_k_cu_43fa9a26_85424cuda3std3__45__cpo4cendE:
	.zero		1
	.type		_ZN39_INTERNAL_1be302e9_4_k_cu_43fa9a26_85424cuda3std6ranges3__45__cpo4swapE,@object
	.size		_ZN39_INTERNAL_1be302e9_4_k_cu_43fa9a26_85424cuda3std6ranges3__45__cpo4swapE,(.L_10 - _ZN39_INTERNAL_1be302e9_4_k_cu_43fa9a26_85424cuda3std6ranges3__45__cpo4swapE)
_ZN39_INTERNAL_1be302e9_4_k_cu_43fa9a26_85424cuda3std6ranges3__45__cpo4swapE:
	.zero		1
.L_10:


//--------------------- .nv.constant0._ZN7cutlass13device_kernelINS_4gemm6kernel13GemmUniversalIN4cute5tupleIJiiiiEEENS1_10collective13CollectiveMmaINS1_35MainloopSm100TmaUmmaWarpSpecializedILi5ELi2ELi4ENS5_IJNS4_1CILi1EEESB_SB_EEEEENS5_IJNSA_ILi64EEENSA_ILi128EEESE_EEENS_10bfloat16_tENS5_IJlSB_lEEESH_SI_NS4_8TiledMMAINS4_8MMA_AtomIJNS4_20SM100_MMA_F16BF16_SSISH_SH_fLi64ELi128ELNS4_4UMMA5MajorE0ELSN_0ELNSM_7ScaleInE0ELSO_0EEEEEENS4_6LayoutISC_NS5_IJNSA_ILi0EEESS_SS_EEEEENS5_IJNS4_10UnderscoreESV_SV_EEEEENS4_13SM90_TMA_LOADENS4_14ComposedLayoutINS4_7SwizzleILi3ELi4ELi3EEENS4_18smem_ptr_flag_bitsILi16EEENSR_INS5_IJNSA_ILi8EEESE_EEENS5_IJSE_SB_EEEEEEEvNS4_8identityESY_S18_vS19_EENS_8epilogue10collective18CollectiveEpilogueINS1B_23Sm100TmaWarpSpecializedILi4ELi2ELi16ELb1ELb0EEEJSG_NS5_IJNSR_ISE_SB_EENSR_INSA_ILi32EEESB_EEEEESH_SI_SH_SI_NS1B_6fusion15FusionCallbacksIS1F_NS1K_17LinearCombinationISH_fSH_fLNS_15FloatRoundStyleE2EEESG_S1J_JEEENS4_5SM1004TMEM4LOAD26SM100_TMEM_LOAD_16dp256b4xESY_NSZ_INS10_ILi2ELi4ELi3EEES13_NSR_INS5_IJS14_S1H_EEENS5_IJS1H_SB_EEEEEEENS4_17SM75_U32x4_LDSM_NENS4_14SM90_TMA_STOREES1Y_NS4_17SM90_U32x4_STSM_NENS4_39AutoVectorizingCopyWithAssumedAlignmentILi128EEEEEEvvEEEEvNT_6ParamsE --------------------------
	.section	.nv.constant0._ZN7cutlass13device_kernelINS_4gemm6kernel13GemmUniversalIN4cute5tupleIJiiiiEEENS1_10collective13CollectiveMmaINS1_35MainloopSm100TmaUmmaWarpSpecializedILi5ELi2ELi4ENS5_IJNS4_1CILi1EEESB_SB_EEEEENS5_IJNSA_ILi64EEENSA_ILi128EEESE_EEENS_10bfloat16_tENS5_IJlSB_lEEESH_SI_NS4_8TiledMMAINS4_8MMA_AtomIJNS4_20SM100_MMA_F16BF16_SSISH_SH_fLi64ELi128ELNS4_4UMMA5MajorE0ELSN_0ELNSM_7ScaleInE0ELSO_0EEEEEENS4_6LayoutISC_NS5_IJNSA_ILi0EEESS_SS_EEEEENS5_IJNS4_10UnderscoreESV_SV_EEEEENS4_13SM90_TMA_LOADENS4_14ComposedLayoutINS4_7SwizzleILi3ELi4ELi3EEENS4_18smem_ptr_flag_bitsILi16EEENSR_INS5_IJNSA_ILi8EEESE_EEENS5_IJSE_SB_EEEEEEEvNS4_8identityESY_S18_vS19_EENS_8epilogue10collective18CollectiveEpilogueINS1B_23Sm100TmaWarpSpecializedILi4ELi2ELi16ELb1ELb0EEEJSG_NS5_IJNSR_ISE_SB_EENSR_INSA_ILi32EEESB_EEEEESH_SI_SH_SI_NS1B_6fusion15FusionCallbacksIS1F_NS1K_17LinearCombinationISH_fSH_fLNS_15FloatRoundStyleE2EEESG_S1J_JEEENS4_5SM1004TMEM4LOAD26SM100_TMEM_LOAD_16dp256b4xESY_NSZ_INS10_ILi2ELi4ELi3EEES13_NSR_INS5_IJS14_S1H_EEENS5_IJS1H_SB_EEEEEEENS4_17SM75_U32x4_LDSM_NENS4_14SM90_TMA_STOREES1Y_NS4_17SM90_U32x4_STSM_NENS4_39AutoVectorizingCopyWithAssumedAlignmentILi128EEEEEEvvEEEEvNT_6ParamsE,"a",@progbits
	.sectionflags	@""
	.align	4
.nv.constant0._ZN7cutlass13device_kernelINS_4gemm6kernel13GemmUniversalIN4cute5tupleIJiiiiEEENS1_10collective13CollectiveMmaINS1_35MainloopSm100TmaUmmaWarpSpecializedILi5ELi2ELi4ENS5_IJNS4_1CILi1EEESB_SB_EEEEENS5_IJNSA_ILi64EEENSA_ILi128EEESE_EEENS_10bfloat16_tENS5_IJlSB_lEEESH_SI_NS4_8TiledMMAINS4_8MMA_AtomIJNS4_20SM100_MMA_F16BF16_SSISH_SH_fLi64ELi128ELNS4_4UMMA5MajorE0ELSN_0ELNSM_7ScaleInE0ELSO_0EEEEEENS4_6LayoutISC_NS5_IJNSA_ILi0EEESS_SS_EEEEENS5_IJNS4_10UnderscoreESV_SV_EEEEENS4_13SM90_TMA_LOADENS4_14ComposedLayoutINS4_7SwizzleILi3ELi4ELi3EEENS4_18smem_ptr_flag_bitsILi16EEENSR_INS5_IJNSA_ILi8EEESE_EEENS5_IJSE_SB_EEEEEEEvNS4_8identityESY_S18_vS19_EENS_8epilogue10collective18CollectiveEpilogueINS1B_23Sm100TmaWarpSpecializedILi4ELi2ELi16ELb1ELb0EEEJSG_NS5_IJNSR_ISE_SB_EENSR_INSA_ILi32EEESB_EEEEESH_SI_SH_SI_NS1B_6fusion15FusionCallbacksIS1F_NS1K_17LinearCombinationISH_fSH_fLNS_15FloatRoundStyleE2EEESG_S1J_JEEENS4_5SM1004TMEM4LOAD26SM100_TMEM_LOAD_16dp256b4xESY_NSZ_INS10_ILi2ELi4ELi3EEES13_NSR_INS5_IJS14_S1H_EEENS5_IJS1H_SB_EEEEEEENS4_17SM75_U32x4_LDSM_NENS4_14SM90_TMA_STOREES1Y_NS4_17SM90_U32x4_STSM_NENS4_39AutoVectorizingCopyWithAssumedAlignmentILi128EEEEEEvvEEEEvNT_6ParamsE:
	.zero		2944


//--------------------- SYMBOLS --------------------------

	.type		.nv.reservedSmem.offset0,@object
	.size		.nv.reservedSmem.offset0,0x4
	.type		.nv.reservedSmem.cap,@object
	.size		.nv.reservedSmem.cap,0x4
	.type		__assertfail,@function
